//
// Generated by NVIDIA NVVM Compiler
//
// Compiler Build ID: CL-36424714
// Cuda compilation tools, release 13.0, V13.0.88
// Based on NVVM 20.0.0
//

.version 9.0
.target sm_100
.address_size 64

	// .globl	_Z15findLargePrimesPii

.visible .entry _Z15findLargePrimesPii(
	.param .u64 .ptr .align 1 _Z15findLargePrimesPii_param_0,
	.param .u32 _Z15findLargePrimesPii_param_1
)
{
	.reg .pred 	%p<7>;
	.reg .b32 	%r<18>;
	.reg .b64 	%rd<5>;

	ld.param.u64 	%rd1, [_Z15findLargePrimesPii_param_0];
	ld.param.u32 	%r8, [_Z15findLargePrimesPii_param_1];
	mov.u32 	%r9, %tid.x;
	mov.u32 	%r10, %ctaid.x;
	mov.u32 	%r11, %ntid.x;
	mad.lo.s32 	%r1, %r10, %r11, %r9;
	setp.ge.s32 	%p1, %r1, %r8;
	@%p1 bra 	$L__BB0_6;
	shl.b32 	%r12, %r1, 1;
	add.s32 	%r17, %r12, 3;
	setp.lt.s32 	%p2, %r1, 1;
	@%p2 bra 	$L__BB0_5;
	mov.b32 	%r16, 2;
$L__BB0_3:
	rem.u32 	%r4, %r17, %r16;
	setp.ne.s32 	%p3, %r4, 0;
	add.s32 	%r5, %r16, 1;
	mad.lo.s32 	%r14, %r16, %r16, %r16;
	add.s32 	%r15, %r14, %r5;
	setp.le.s32 	%p4, %r15, %r17;
	and.pred  	%p5, %p3, %p4;
	mov.u32 	%r16, %r5;
	@%p5 bra 	$L__BB0_3;
	setp.ne.s32 	%p6, %r4, 0;
	selp.b32 	%r17, %r17, 0, %p6;
$L__BB0_5:
	cvta.to.global.u64 	%rd2, %rd1;
	mul.wide.s32 	%rd3, %r1, 4;
	add.s64 	%rd4, %rd2, %rd3;
	st.global.u32 	[%rd4], %r17;
$L__BB0_6:
	ret;

}
	// .globl	_Z17euclideanDistancePiS_Pfi
.visible .entry _Z17euclideanDistancePiS_Pfi(
	.param .u64 .ptr .align 1 _Z17euclideanDistancePiS_Pfi_param_0,
	.param .u64 .ptr .align 1 _Z17euclideanDistancePiS_Pfi_param_1,
	.param .u64 .ptr .align 1 _Z17euclideanDistancePiS_Pfi_param_2,
	.param .u32 _Z17euclideanDistancePiS_Pfi_param_3
)
{
	.reg .pred 	%p<2>;
	.reg .b32 	%r<13>;
	.reg .b32 	%f<6>;
	.reg .b64 	%rd<12>;

	ld.param.u64 	%rd1, [_Z17euclideanDistancePiS_Pfi_param_0];
	ld.param.u64 	%rd2, [_Z17euclideanDistancePiS_Pfi_param_1];
	ld.param.u64 	%rd3, [_Z17euclideanDistancePiS_Pfi_param_2];
	ld.param.u32 	%r2, [_Z17euclideanDistancePiS_Pfi_param_3];
	mov.u32 	%r3, %tid.x;
	mov.u32 	%r4, %ctaid.x;
	mov.u32 	%r5, %ntid.x;
	mad.lo.s32 	%r1, %r4, %r5, %r3;
	setp.ge.s32 	%p1, %r1, %r2;
	@%p1 bra 	$L__BB1_2;
	cvta.to.global.u64 	%rd4, %rd1;
	cvta.to.global.u64 	%rd5, %rd2;
	cvta.to.global.u64 	%rd6, %rd3;
	shl.b32 	%r6, %r1, 1;
	mul.wide.s32 	%rd7, %r6, 4;
	add.s64 	%rd8, %rd4, %rd7;
	ld.global.u32 	%r7, [%rd8];
	add.s64 	%rd9, %rd5, %rd7;
	ld.global.u32 	%r8, [%rd9];
	sub.s32 	%r9, %r7, %r8;
	cvt.rn.f32.s32 	%f1, %r9;
	ld.global.u32 	%r10, [%rd8+4];
	ld.global.u32 	%r11, [%rd9+4];
	sub.s32 	%r12, %r10, %r11;
	cvt.rn.f32.s32 	%f2, %r12;
	mul.f32 	%f3, %f2, %f2;
	fma.rn.f32 	%f4, %f1, %f1, %f3;
	sqrt.rn.f32 	%f5, %f4;
	mul.wide.s32 	%rd10, %r1, 4;
	add.s64 	%rd11, %rd6, %rd10;
	st.global.f32 	[%rd11], %f5;
$L__BB1_2:
	ret;

}
	// .globl	_Z10dotProductPfS_S_i
.visible .entry _Z10dotProductPfS_S_i(
	.param .u64 .ptr .align 1 _Z10dotProductPfS_S_i_param_0,
	.param .u64 .ptr .align 1 _Z10dotProductPfS_S_i_param_1,
	.param .u64 .ptr .align 1 _Z10dotProductPfS_S_i_param_2,
	.param .u32 _Z10dotProductPfS_S_i_param_3
)
{
	.reg .pred 	%p<2>;
	.reg .b32 	%r<6>;
	.reg .b32 	%f<4>;
	.reg .b64 	%rd<11>;

	ld.param.u64 	%rd1, [_Z10dotProductPfS_S_i_param_0];
	ld.param.u64 	%rd2, [_Z10dotProductPfS_S_i_param_1];
	ld.param.u64 	%rd3, [_Z10dotProductPfS_S_i_param_2];
	ld.param.u32 	%r2, [_Z10dotProductPfS_S_i_param_3];
	mov.u32 	%r3, %tid.x;
	mov.u32 	%r4, %ctaid.x;
	mov.u32 	%r5, %ntid.x;
	mad.lo.s32 	%r1, %r4, %r5, %r3;
	setp.ge.s32 	%p1, %r1, %r2;
	@%p1 bra 	$L__BB2_2;
	cvta.to.global.u64 	%rd4, %rd1;
	cvta.to.global.u64 	%rd5, %rd2;
	cvta.to.global.u64 	%rd6, %rd3;
	mul.wide.s32 	%rd7, %r1, 4;
	add.s64 	%rd8, %rd4, %rd7;
	ld.global.f32 	%f1, [%rd8];
	add.s64 	%rd9, %rd5, %rd7;
	ld.global.f32 	%f2, [%rd9];
	mul.f32 	%f3, %f1, %f2;
	add.s64 	%rd10, %rd6, %rd7;
	st.global.f32 	[%rd10], %f3;
$L__BB2_2:
	ret;

}
	// .globl	_Z15matrixTransposePiiiS_
.visible .entry _Z15matrixTransposePiiiS_(
	.param .u64 .ptr .align 1 _Z15matrixTransposePiiiS__param_0,
	.param .u32 _Z15matrixTransposePiiiS__param_1,
	.param .u32 _Z15matrixTransposePiiiS__param_2,
	.param .u64 .ptr .align 1 _Z15matrixTransposePiiiS__param_3
)
{
	.reg .pred 	%p<4>;
	.reg .b32 	%r<16>;
	.reg .b64 	%rd<9>;

	ld.param.u64 	%rd1, [_Z15matrixTransposePiiiS__param_0];
	ld.param.u32 	%r5, [_Z15matrixTransposePiiiS__param_1];
	ld.param.u32 	%r4, [_Z15matrixTransposePiiiS__param_2];
	ld.param.u64 	%rd2, [_Z15matrixTransposePiiiS__param_3];
	mov.u32 	%r6, %tid.x;
	mov.u32 	%r7, %ctaid.x;
	mov.u32 	%r8, %ntid.x;
	mad.lo.s32 	%r1, %r7, %r8, %r6;
	mov.u32 	%r9, %tid.y;
	mov.u32 	%r10, %ctaid.y;
	mov.u32 	%r11, %ntid.y;
	mad.lo.s32 	%r12, %r10, %r11, %r9;
	setp.ge.s32 	%p1, %r1, %r4;
	setp.ge.s32 	%p2, %r12, %r5;
	or.pred  	%p3, %p1, %p2;
	@%p3 bra 	$L__BB3_2;
	cvta.to.global.u64 	%rd3, %rd1;
	cvta.to.global.u64 	%rd4, %rd2;
	mad.lo.s32 	%r13, %r5, %r1, %r12;
	mul.wide.s32 	%rd5, %r13, 4;
	add.s64 	%rd6, %rd3, %rd5;
	ld.global.u32 	%r14, [%rd6];
	mad.lo.s32 	%r15, %r4, %r12, %r1;
	mul.wide.s32 	%rd7, %r15, 4;
	add.s64 	%rd8, %rd4, %rd7;
	st.global.u32 	[%rd8], %r14;
$L__BB3_2:
	ret;

}
	// .globl	_Z14vectorAdditionPfS_S_i
.visible .entry _Z14vectorAdditionPfS_S_i(
	.param .u64 .ptr .align 1 _Z14vectorAdditionPfS_S_i_param_0,
	.param .u64 .ptr .align 1 _Z14vectorAdditionPfS_S_i_param_1,
	.param .u64 .ptr .align 1 _Z14vectorAdditionPfS_S_i_param_2,
	.param .u32 _Z14vectorAdditionPfS_S_i_param_3
)
{
	.reg .pred 	%p<2>;
	.reg .b32 	%r<6>;
	.reg .b32 	%f<4>;
	.reg .b64 	%rd<11>;

	ld.param.u64 	%rd1, [_Z14vectorAdditionPfS_S_i_param_0];
	ld.param.u64 	%rd2, [_Z14vectorAdditionPfS_S_i_param_1];
	ld.param.u64 	%rd3, [_Z14vectorAdditionPfS_S_i_param_2];
	ld.param.u32 	%r2, [_Z14vectorAdditionPfS_S_i_param_3];
	mov.u32 	%r3, %tid.x;
	mov.u32 	%r4, %ctaid.x;
	mov.u32 	%r5, %ntid.x;
	mad.lo.s32 	%r1, %r4, %r5, %r3;
	setp.ge.s32 	%p1, %r1, %r2;
	@%p1 bra 	$L__BB4_2;
	cvta.to.global.u64 	%rd4, %rd1;
	cvta.to.global.u64 	%rd5, %rd2;
	cvta.to.global.u64 	%rd6, %rd3;
	mul.wide.s32 	%rd7, %r1, 4;
	add.s64 	%rd8, %rd4, %rd7;
	ld.global.f32 	%f1, [%rd8];
	add.s64 	%rd9, %rd5, %rd7;
	ld.global.f32 	%f2, [%rd9];
	add.f32 	%f3, %f1, %f2;
	add.s64 	%rd10, %rd6, %rd7;
	st.global.f32 	[%rd10], %f3;
$L__BB4_2:
	ret;

}
	// .globl	_Z20matrixMultiplicationPiS_S_iii
.visible .entry _Z20matrixMultiplicationPiS_S_iii(
	.param .u64 .ptr .align 1 _Z20matrixMultiplicationPiS_S_iii_param_0,
	.param .u64 .ptr .align 1 _Z20matrixMultiplicationPiS_S_iii_param_1,
	.param .u64 .ptr .align 1 _Z20matrixMultiplicationPiS_S_iii_param_2,
	.param .u32 _Z20matrixMultiplicationPiS_S_iii_param_3,
	.param .u32 _Z20matrixMultiplicationPiS_S_iii_param_4,
	.param .u32 _Z20matrixMultiplicationPiS_S_iii_param_5
)
{
	.reg .pred 	%p<13>;
	.reg .b32 	%r<96>;
	.reg .b64 	%rd<53>;

	ld.param.u64 	%rd8, [_Z20matrixMultiplicationPiS_S_iii_param_0];
	ld.param.u64 	%rd9, [_Z20matrixMultiplicationPiS_S_iii_param_1];
	ld.param.u64 	%rd7, [_Z20matrixMultiplicationPiS_S_iii_param_2];
	ld.param.u32 	%r27, [_Z20matrixMultiplicationPiS_S_iii_param_3];
	ld.param.u32 	%r25, [_Z20matrixMultiplicationPiS_S_iii_param_4];
	ld.param.u32 	%r26, [_Z20matrixMultiplicationPiS_S_iii_param_5];
	cvta.to.global.u64 	%rd1, %rd9;
	cvta.to.global.u64 	%rd2, %rd8;
	mov.u32 	%r28, %tid.y;
	mov.u32 	%r29, %ctaid.y;
	mov.u32 	%r30, %ntid.y;
	mad.lo.s32 	%r1, %r29, %r30, %r28;
	mov.u32 	%r31, %tid.x;
	mov.u32 	%r32, %ctaid.x;
	mov.u32 	%r33, %ntid.x;
	mad.lo.s32 	%r2, %r32, %r33, %r31;
	setp.ge.s32 	%p1, %r1, %r27;
	setp.ge.s32 	%p2, %r2, %r26;
	or.pred  	%p3, %p1, %p2;
	@%p3 bra 	$L__BB5_13;
	cvta.to.global.u64 	%rd10, %rd7;
	mad.lo.s32 	%r34, %r26, %r1, %r2;
	mul.wide.s32 	%rd11, %r34, 4;
	add.s64 	%rd3, %rd10, %rd11;
	mov.b32 	%r35, 0;
	st.global.u32 	[%rd3], %r35;
	setp.lt.s32 	%p4, %r25, 1;
	@%p4 bra 	$L__BB5_13;
	mul.lo.s32 	%r3, %r25, %r1;
	and.b32  	%r4, %r25, 7;
	setp.lt.u32 	%p5, %r25, 8;
	mov.b32 	%r90, 0;
	mov.u32 	%r93, %r90;
	@%p5 bra 	$L__BB5_5;
	and.b32  	%r93, %r25, 2147483640;
	neg.s32 	%r88, %r93;
	shl.b32 	%r7, %r26, 3;
	mul.wide.u32 	%rd12, %r3, 4;
	add.s64 	%rd13, %rd12, %rd2;
	add.s64 	%rd52, %rd13, 16;
	mov.b32 	%r90, 0;
	mul.wide.s32 	%rd16, %r26, 4;
	mov.u32 	%r87, %r2;
$L__BB5_4:
	.pragma "nounroll";
	ld.global.u32 	%r38, [%rd52+-16];
	mul.wide.s32 	%rd14, %r87, 4;
	add.s64 	%rd15, %rd1, %rd14;
	ld.global.u32 	%r39, [%rd15];
	mad.lo.s32 	%r40, %r39, %r38, %r90;
	st.global.u32 	[%rd3], %r40;
	ld.global.u32 	%r41, [%rd52+-12];
	add.s64 	%rd17, %rd15, %rd16;
	ld.global.u32 	%r42, [%rd17];
	mad.lo.s32 	%r43, %r42, %r41, %r40;
	st.global.u32 	[%rd3], %r43;
	ld.global.u32 	%r44, [%rd52+-8];
	add.s64 	%rd18, %rd17, %rd16;
	ld.global.u32 	%r45, [%rd18];
	mad.lo.s32 	%r46, %r45, %r44, %r43;
	st.global.u32 	[%rd3], %r46;
	ld.global.u32 	%r47, [%rd52+-4];
	add.s64 	%rd19, %rd18, %rd16;
	ld.global.u32 	%r48, [%rd19];
	mad.lo.s32 	%r49, %r48, %r47, %r46;
	st.global.u32 	[%rd3], %r49;
	ld.global.u32 	%r50, [%rd52];
	add.s64 	%rd20, %rd19, %rd16;
	ld.global.u32 	%r51, [%rd20];
	mad.lo.s32 	%r52, %r51, %r50, %r49;
	st.global.u32 	[%rd3], %r52;
	ld.global.u32 	%r53, [%rd52+4];
	add.s64 	%rd21, %rd20, %rd16;
	ld.global.u32 	%r54, [%rd21];
	mad.lo.s32 	%r55, %r54, %r53, %r52;
	st.global.u32 	[%rd3], %r55;
	ld.global.u32 	%r56, [%rd52+8];
	add.s64 	%rd22, %rd21, %rd16;
	ld.global.u32 	%r57, [%rd22];
	mad.lo.s32 	%r58, %r57, %r56, %r55;
	st.global.u32 	[%rd3], %r58;
	ld.global.u32 	%r59, [%rd52+12];
	add.s64 	%rd23, %rd22, %rd16;
	ld.global.u32 	%r60, [%rd23];
	mad.lo.s32 	%r90, %r60, %r59, %r58;
	st.global.u32 	[%rd3], %r90;
	add.s32 	%r88, %r88, 8;
	add.s32 	%r87, %r87, %r7;
	add.s64 	%rd52, %rd52, 32;
	setp.ne.s32 	%p6, %r88, 0;
	@%p6 bra 	$L__BB5_4;
$L__BB5_5:
	setp.eq.s32 	%p7, %r4, 0;
	@%p7 bra 	$L__BB5_13;
	and.b32  	%r16, %r25, 3;
	setp.lt.u32 	%p8, %r4, 4;
	@%p8 bra 	$L__BB5_8;
	add.s32 	%r61, %r93, %r3;
	mul.wide.u32 	%rd24, %r61, 4;
	add.s64 	%rd25, %rd2, %rd24;
	ld.global.u32 	%r62, [%rd25];
	mad.lo.s32 	%r63, %r93, %r26, %r2;
	mul.wide.s32 	%rd26, %r63, 4;
	add.s64 	%rd27, %rd1, %rd26;
	ld.global.u32 	%r64, [%rd27];
	mad.lo.s32 	%r65, %r64, %r62, %r90;
	st.global.u32 	[%rd3], %r65;
	cvt.u64.u32 	%rd28, %r3;
	cvt.u64.u32 	%rd29, %r93;
	add.s64 	%rd30, %rd29, %rd28;
	shl.b64 	%rd31, %rd30, 2;
	add.s64 	%rd32, %rd2, %rd31;
	ld.global.u32 	%r66, [%rd32+4];
	mul.wide.s32 	%rd33, %r26, 4;
	add.s64 	%rd34, %rd27, %rd33;
	ld.global.u32 	%r67, [%rd34];
	mad.lo.s32 	%r68, %r67, %r66, %r65;
	st.global.u32 	[%rd3], %r68;
	ld.global.u32 	%r69, [%rd32+8];
	add.s64 	%rd35, %rd34, %rd33;
	ld.global.u32 	%r70, [%rd35];
	mad.lo.s32 	%r71, %r70, %r69, %r68;
	st.global.u32 	[%rd3], %r71;
	ld.global.u32 	%r72, [%rd32+12];
	add.s64 	%rd36, %rd35, %rd33;
	ld.global.u32 	%r73, [%rd36];
	mad.lo.s32 	%r90, %r73, %r72, %r71;
	st.global.u32 	[%rd3], %r90;
	add.s32 	%r93, %r93, 4;
$L__BB5_8:
	setp.eq.s32 	%p9, %r16, 0;
	@%p9 bra 	$L__BB5_13;
	setp.eq.s32 	%p10, %r16, 1;
	@%p10 bra 	$L__BB5_11;
	add.s32 	%r74, %r93, %r3;
	mul.wide.u32 	%rd37, %r74, 4;
	add.s64 	%rd38, %rd2, %rd37;
	ld.global.u32 	%r75, [%rd38];
	mad.lo.s32 	%r76, %r93, %r26, %r2;
	mul.wide.s32 	%rd39, %r76, 4;
	add.s64 	%rd40, %rd1, %rd39;
	ld.global.u32 	%r77, [%rd40];
	mad.lo.s32 	%r78, %r77, %r75, %r90;
	st.global.u32 	[%rd3], %r78;
	cvt.u64.u32 	%rd41, %r3;
	cvt.u64.u32 	%rd42, %r93;
	add.s64 	%rd43, %rd42, %rd41;
	shl.b64 	%rd44, %rd43, 2;
	add.s64 	%rd45, %rd2, %rd44;
	ld.global.u32 	%r79, [%rd45+4];
	mul.wide.s32 	%rd46, %r26, 4;
	add.s64 	%rd47, %rd40, %rd46;
	ld.global.u32 	%r80, [%rd47];
	mad.lo.s32 	%r90, %r80, %r79, %r78;
	st.global.u32 	[%rd3], %r90;
	add.s32 	%r93, %r93, 2;
$L__BB5_11:
	and.b32  	%r81, %r25, 1;
	setp.eq.b32 	%p11, %r81, 1;
	not.pred 	%p12, %p11;
	@%p12 bra 	$L__BB5_13;
	add.s32 	%r82, %r93, %r3;
	mul.wide.u32 	%rd48, %r82, 4;
	add.s64 	%rd49, %rd2, %rd48;
	ld.global.u32 	%r83, [%rd49];
	mad.lo.s32 	%r84, %r93, %r26, %r2;
	mul.wide.s32 	%rd50, %r84, 4;
	add.s64 	%rd51, %rd1, %rd50;
	ld.global.u32 	%r85, [%rd51];
	mad.lo.s32 	%r86, %r85, %r83, %r90;
	st.global.u32 	[%rd3], %r86;
$L__BB5_13:
	ret;

}
	// .globl	_Z20vectorMultiplicationPfS_S_i
.visible .entry _Z20vectorMultiplicationPfS_S_i(
	.param .u64 .ptr .align 1 _Z20vectorMultiplicationPfS_S_i_param_0,
	.param .u64 .ptr .align 1 _Z20vectorMultiplicationPfS_S_i_param_1,
	.param .u64 .ptr .align 1 _Z20vectorMultiplicationPfS_S_i_param_2,
	.param .u32 _Z20vectorMultiplicationPfS_S_i_param_3
)
{
	.reg .pred 	%p<2>;
	.reg .b32 	%r<6>;
	.reg .b32 	%f<4>;
	.reg .b64 	%rd<11>;

	ld.param.u64 	%rd1, [_Z20vectorMultiplicationPfS_S_i_param_0];
	ld.param.u64 	%rd2, [_Z20vectorMultiplicationPfS_S_i_param_1];
	ld.param.u64 	%rd3, [_Z20vectorMultiplicationPfS_S_i_param_2];
	ld.param.u32 	%r2, [_Z20vectorMultiplicationPfS_S_i_param_3];
	mov.u32 	%r3, %tid.x;
	mov.u32 	%r4, %ctaid.x;
	mov.u32 	%r5, %ntid.x;
	mad.lo.s32 	%r1, %r4, %r5, %r3;
	setp.ge.s32 	%p1, %r1, %r2;
	@%p1 bra 	$L__BB6_2;
	cvta.to.global.u64 	%rd4, %rd1;
	cvta.to.global.u64 	%rd5, %rd2;
	cvta.to.global.u64 	%rd6, %rd3;
	mul.wide.s32 	%rd7, %r1, 4;
	add.s64 	%rd8, %rd4, %rd7;
	ld.global.f32 	%f1, [%rd8];
	add.s64 	%rd9, %rd5, %rd7;
	ld.global.f32 	%f2, [%rd9];
	mul.f32 	%f3, %f1, %f2;
	add.s64 	%rd10, %rd6, %rd7;
	st.global.f32 	[%rd10], %f3;
$L__BB6_2:
	ret;

}
	// .globl	_Z13matrixInversePiiS_
.visible .entry _Z13matrixInversePiiS_(
	.param .u64 .ptr .align 1 _Z13matrixInversePiiS__param_0,
	.param .u32 _Z13matrixInversePiiS__param_1,
	.param .u64 .ptr .align 1 _Z13matrixInversePiiS__param_2
)
{
	.reg .pred 	%p<3>;
	.reg .b32 	%r<13>;
	.reg .b64 	%rd<5>;

	ld.param.u32 	%r3, [_Z13matrixInversePiiS__param_1];
	ld.param.u64 	%rd1, [_Z13matrixInversePiiS__param_2];
	mov.u32 	%r4, %tid.y;
	mov.u32 	%r5, %ctaid.y;
	mov.u32 	%r6, %ntid.y;
	mad.lo.s32 	%r1, %r5, %r6, %r4;
	mov.u32 	%r7, %tid.x;
	mov.u32 	%r8, %ctaid.x;
	mov.u32 	%r9, %ntid.x;
	mad.lo.s32 	%r2, %r8, %r9, %r7;
	max.s32 	%r10, %r1, %r2;
	setp.ge.s32 	%p1, %r10, %r3;
	@%p1 bra 	$L__BB7_2;
	cvta.to.global.u64 	%rd2, %rd1;
	setp.eq.s32 	%p2, %r1, %r2;
	selp.u32 	%r11, 1, 0, %p2;
	mad.lo.s32 	%r12, %r3, %r1, %r2;
	mul.wide.s32 	%rd3, %r12, 4;
	add.s64 	%rd4, %rd2, %rd3;
	st.global.u32 	[%rd4], %r11;
$L__BB7_2:
	ret;

}
	// .globl	_Z20scalarMultiplicationPffS_i
.visible .entry _Z20scalarMultiplicationPffS_i(
	.param .u64 .ptr .align 1 _Z20scalarMultiplicationPffS_i_param_0,
	.param .f32 _Z20scalarMultiplicationPffS_i_param_1,
	.param .u64 .ptr .align 1 _Z20scalarMultiplicationPffS_i_param_2,
	.param .u32 _Z20scalarMultiplicationPffS_i_param_3
)
{
	.reg .pred 	%p<2>;
	.reg .b32 	%r<6>;
	.reg .b32 	%f<4>;
	.reg .b64 	%rd<8>;

	ld.param.u64 	%rd1, [_Z20scalarMultiplicationPffS_i_param_0];
	ld.param.f32 	%f1, [_Z20scalarMultiplicationPffS_i_param_1];
	ld.param.u64 	%rd2, [_Z20scalarMultiplicationPffS_i_param_2];
	ld.param.u32 	%r2, [_Z20scalarMultiplicationPffS_i_param_3];
	mov.u32 	%r3, %tid.x;
	mov.u32 	%r4, %ctaid.x;
	mov.u32 	%r5, %ntid.x;
	mad.lo.s32 	%r1, %r4, %r5, %r3;
	setp.ge.s32 	%p1, %r1, %r2;
	@%p1 bra 	$L__BB8_2;
	cvta.to.global.u64 	%rd3, %rd1;
	cvta.to.global.u64 	%rd4, %rd2;
	mul.wide.s32 	%rd5, %r1, 4;
	add.s64 	%rd6, %rd3, %rd5;
	ld.global.f32 	%f2, [%rd6];
	mul.f32 	%f3, %f1, %f2;
	add.s64 	%rd7, %rd4, %rd5;
	st.global.f32 	[%rd7], %f3;
$L__BB8_2:
	ret;

}
	// .globl	_Z17matrixDeterminantPiiS_
.visible .entry _Z17matrixDeterminantPiiS_(
	.param .u64 .ptr .align 1 _Z17matrixDeterminantPiiS__param_0,
	.param .u32 _Z17matrixDeterminantPiiS__param_1,
	.param .u64 .ptr .align 1 _Z17matrixDeterminantPiiS__param_2
)
{
	.reg .pred 	%p<3>;
	.reg .b32 	%r<16>;
	.reg .b64 	%rd<9>;

	ld.param.u64 	%rd1, [_Z17matrixDeterminantPiiS__param_0];
	ld.param.u32 	%r5, [_Z17matrixDeterminantPiiS__param_1];
	ld.param.u64 	%rd2, [_Z17matrixDeterminantPiiS__param_2];
	mov.u32 	%r6, %tid.y;
	mov.u32 	%r7, %ctaid.y;
	mov.u32 	%r8, %ntid.y;
	mad.lo.s32 	%r1, %r7, %r8, %r6;
	mov.u32 	%r9, %tid.x;
	mov.u32 	%r10, %ctaid.x;
	mov.u32 	%r11, %ntid.x;
	mad.lo.s32 	%r2, %r10, %r11, %r9;
	max.s32 	%r12, %r1, %r2;
	setp.ge.s32 	%p1, %r12, %r5;
	@%p1 bra 	$L__BB9_4;
	setp.ne.s32 	%p2, %r1, %r2;
	mov.b32 	%r15, 0;
	@%p2 bra 	$L__BB9_3;
	mad.lo.s32 	%r14, %r5, %r1, %r1;
	cvta.to.global.u64 	%rd3, %rd1;
	mul.wide.u32 	%rd4, %r14, 4;
	add.s64 	%rd5, %rd3, %rd4;
	ld.global.u32 	%r15, [%rd5];
$L__BB9_3:
	cvta.to.global.u64 	%rd6, %rd2;
	mul.wide.u32 	%rd7, %r1, 4;
	add.s64 	%rd8, %rd6, %rd7;
	st.global.u32 	[%rd8], %r15;
$L__BB9_4:
	ret;

}
	// .globl	_Z10vectorNormPfS_i
.visible .entry _Z10vectorNormPfS_i(
	.param .u64 .ptr .align 1 _Z10vectorNormPfS_i_param_0,
	.param .u64 .ptr .align 1 _Z10vectorNormPfS_i_param_1,
	.param .u32 _Z10vectorNormPfS_i_param_2
)
{
	.reg .pred 	%p<2>;
	.reg .b32 	%r<6>;
	.reg .b32 	%f<4>;
	.reg .b64 	%rd<8>;

	ld.param.u64 	%rd1, [_Z10vectorNormPfS_i_param_0];
	ld.param.u64 	%rd2, [_Z10vectorNormPfS_i_param_1];
	ld.param.u32 	%r2, [_Z10vectorNormPfS_i_param_2];
	mov.u32 	%r3, %tid.x;
	mov.u32 	%r4, %ctaid.x;
	mov.u32 	%r5, %ntid.x;
	mad.lo.s32 	%r1, %r4, %r5, %r3;
	setp.ge.s32 	%p1, %r1, %r2;
	@%p1 bra 	$L__BB10_2;
	cvta.to.global.u64 	%rd3, %rd1;
	cvta.to.global.u64 	%rd4, %rd2;
	mul.wide.s32 	%rd5, %r1, 4;
	add.s64 	%rd6, %rd3, %rd5;
	ld.global.f32 	%f1, [%rd6];
	mul.f32 	%f2, %f1, %f1;
	sqrt.rn.f32 	%f3, %f2;
	add.s64 	%rd7, %rd4, %rd5;
	st.global.f32 	[%rd7], %f3;
$L__BB10_2:
	ret;

}
	// .globl	_Z14matrixAdditionPiS_S_ii
.visible .entry _Z14matrixAdditionPiS_S_ii(
	.param .u64 .ptr .align 1 _Z14matrixAdditionPiS_S_ii_param_0,
	.param .u64 .ptr .align 1 _Z14matrixAdditionPiS_S_ii_param_1,
	.param .u64 .ptr .align 1 _Z14matrixAdditionPiS_S_ii_param_2,
	.param .u32 _Z14matrixAdditionPiS_S_ii_param_3,
	.param .u32 _Z14matrixAdditionPiS_S_ii_param_4
)
{
	.reg .pred 	%p<4>;
	.reg .b32 	%r<15>;
	.reg .b64 	%rd<11>;

	ld.param.u64 	%rd1, [_Z14matrixAdditionPiS_S_ii_param_0];
	ld.param.u64 	%rd2, [_Z14matrixAdditionPiS_S_ii_param_1];
	ld.param.u64 	%rd3, [_Z14matrixAdditionPiS_S_ii_param_2];
	ld.param.u32 	%r4, [_Z14matrixAdditionPiS_S_ii_param_3];
	ld.param.u32 	%r3, [_Z14matrixAdditionPiS_S_ii_param_4];
	mov.u32 	%r5, %tid.y;
	mov.u32 	%r6, %ctaid.y;
	mov.u32 	%r7, %ntid.y;
	mad.lo.s32 	%r1, %r6, %r7, %r5;
	mov.u32 	%r8, %tid.x;
	mov.u32 	%r9, %ctaid.x;
	mov.u32 	%r10, %ntid.x;
	mad.lo.s32 	%r2, %r9, %r10, %r8;
	setp.ge.s32 	%p1, %r1, %r4;
	setp.ge.s32 	%p2, %r2, %r3;
	or.pred  	%p3, %p1, %p2;
	@%p3 bra 	$L__BB11_2;
	cvta.to.global.u64 	%rd4, %rd1;
	cvta.to.global.u64 	%rd5, %rd2;
	cvta.to.global.u64 	%rd6, %rd3;
	mad.lo.s32 	%r11, %r3, %r1, %r2;
	mul.wide.s32 	%rd7, %r11, 4;
	add.s64 	%rd8, %rd4, %rd7;
	ld.global.u32 	%r12, [%rd8];
	add.s64 	%rd9, %rd5, %rd7;
	ld.global.u32 	%r13, [%rd9];
	add.s32 	%r14, %r13, %r12;
	add.s64 	%rd10, %rd6, %rd7;
	st.global.u32 	[%rd10], %r14;
$L__BB11_2:
	ret;

}
	// .globl	_Z17vectorSubtractionPfS_S_i
.visible .entry _Z17vectorSubtractionPfS_S_i(
	.param .u64 .ptr .align 1 _Z17vectorSubtractionPfS_S_i_param_0,
	.param .u64 .ptr .align 1 _Z17vectorSubtractionPfS_S_i_param_1,
	.param .u64 .ptr .align 1 _Z17vectorSubtractionPfS_S_i_param_2,
	.param .u32 _Z17vectorSubtractionPfS_S_i_param_3
)
{
	.reg .pred 	%p<2>;
	.reg .b32 	%r<6>;
	.reg .b32 	%f<4>;
	.reg .b64 	%rd<11>;

	ld.param.u64 	%rd1, [_Z17vectorSubtractionPfS_S_i_param_0];
	ld.param.u64 	%rd2, [_Z17vectorSubtractionPfS_S_i_param_1];
	ld.param.u64 	%rd3, [_Z17vectorSubtractionPfS_S_i_param_2];
	ld.param.u32 	%r2, [_Z17vectorSubtractionPfS_S_i_param_3];
	mov.u32 	%r3, %tid.x;
	mov.u32 	%r4, %ctaid.x;
	mov.u32 	%r5, %ntid.x;
	mad.lo.s32 	%r1, %r4, %r5, %r3;
	setp.ge.s32 	%p1, %r1, %r2;
	@%p1 bra 	$L__BB12_2;
	cvta.to.global.u64 	%rd4, %rd1;
	cvta.to.global.u64 	%rd5, %rd2;
	cvta.to.global.u64 	%rd6, %rd3;
	mul.wide.s32 	%rd7, %r1, 4;
	add.s64 	%rd8, %rd4, %rd7;
	ld.global.f32 	%f1, [%rd8];
	add.s64 	%rd9, %rd5, %rd7;
	ld.global.f32 	%f2, [%rd9];
	sub.f32 	%f3, %f1, %f2;
	add.s64 	%rd10, %rd6, %rd7;
	st.global.f32 	[%rd10], %f3;
$L__BB12_2:
	ret;

}
	// .globl	_Z17matrixSubtractionPiS_S_ii
.visible .entry _Z17matrixSubtractionPiS_S_ii(
	.param .u64 .ptr .align 1 _Z17matrixSubtractionPiS_S_ii_param_0,
	.param .u64 .ptr .align 1 _Z17matrixSubtractionPiS_S_ii_param_1,
	.param .u64 .ptr .align 1 _Z17matrixSubtractionPiS_S_ii_param_2,
	.param .u32 _Z17matrixSubtractionPiS_S_ii_param_3,
	.param .u32 _Z17matrixSubtractionPiS_S_ii_param_4
)
{
	.reg .pred 	%p<4>;
	.reg .b32 	%r<15>;
	.reg .b64 	%rd<11>;

	ld.param.u64 	%rd1, [_Z17matrixSubtractionPiS_S_ii_param_0];
	ld.param.u64 	%rd2, [_Z17matrixSubtractionPiS_S_ii_param_1];
	ld.param.u64 	%rd3, [_Z17matrixSubtractionPiS_S_ii_param_2];
	ld.param.u32 	%r4, [_Z17matrixSubtractionPiS_S_ii_param_3];
	ld.param.u32 	%r3, [_Z17matrixSubtractionPiS_S_ii_param_4];
	mov.u32 	%r5, %tid.y;
	mov.u32 	%r6, %ctaid.y;
	mov.u32 	%r7, %ntid.y;
	mad.lo.s32 	%r1, %r6, %r7, %r5;
	mov.u32 	%r8, %tid.x;
	mov.u32 	%r9, %ctaid.x;
	mov.u32 	%r10, %ntid.x;
	mad.lo.s32 	%r2, %r9, %r10, %r8;
	setp.ge.s32 	%p1, %r1, %r4;
	setp.ge.s32 	%p2, %r2, %r3;
	or.pred  	%p3, %p1, %p2;
	@%p3 bra 	$L__BB13_2;
	cvta.to.global.u64 	%rd4, %rd1;
	cvta.to.global.u64 	%rd5, %rd2;
	cvta.to.global.u64 	%rd6, %rd3;
	mad.lo.s32 	%r11, %r3, %r1, %r2;
	mul.wide.s32 	%rd7, %r11, 4;
	add.s64 	%rd8, %rd4, %rd7;
	ld.global.u32 	%r12, [%rd8];
	add.s64 	%rd9, %rd5, %rd7;
	ld.global.u32 	%r13, [%rd9];
	sub.s32 	%r14, %r12, %r13;
	add.s64 	%rd10, %rd6, %rd7;
	st.global.u32 	[%rd10], %r14;
$L__BB13_2:
	ret;

}
	// .globl	_Z31matrixElementwiseMultiplicationPiS_S_ii
.visible .entry _Z31matrixElementwiseMultiplicationPiS_S_ii(
	.param .u64 .ptr .align 1 _Z31matrixElementwiseMultiplicationPiS_S_ii_param_0,
	.param .u64 .ptr .align 1 _Z31matrixElementwiseMultiplicationPiS_S_ii_param_1,
	.param .u64 .ptr .align 1 _Z31matrixElementwiseMultiplicationPiS_S_ii_param_2,
	.param .u32 _Z31matrixElementwiseMultiplicationPiS_S_ii_param_3,
	.param .u32 _Z31matrixElementwiseMultiplicationPiS_S_ii_param_4
)
{
	.reg .pred 	%p<4>;
	.reg .b32 	%r<15>;
	.reg .b64 	%rd<11>;

	ld.param.u64 	%rd1, [_Z31matrixElementwiseMultiplicationPiS_S_ii_param_0];
	ld.param.u64 	%rd2, [_Z31matrixElementwiseMultiplicationPiS_S_ii_param_1];
	ld.param.u64 	%rd3, [_Z31matrixElementwiseMultiplicationPiS_S_ii_param_2];
	ld.param.u32 	%r4, [_Z31matrixElementwiseMultiplicationPiS_S_ii_param_3];
	ld.param.u32 	%r3, [_Z31matrixElementwiseMultiplicationPiS_S_ii_param_4];
	mov.u32 	%r5, %tid.y;
	mov.u32 	%r6, %ctaid.y;
	mov.u32 	%r7, %ntid.y;
	mad.lo.s32 	%r1, %r6, %r7, %r5;
	mov.u32 	%r8, %tid.x;
	mov.u32 	%r9, %ctaid.x;
	mov.u32 	%r10, %ntid.x;
	mad.lo.s32 	%r2, %r9, %r10, %r8;
	setp.ge.s32 	%p1, %r1, %r4;
	setp.ge.s32 	%p2, %r2, %r3;
	or.pred  	%p3, %p1, %p2;
	@%p3 bra 	$L__BB14_2;
	cvta.to.global.u64 	%rd4, %rd1;
	cvta.to.global.u64 	%rd5, %rd2;
	cvta.to.global.u64 	%rd6, %rd3;
	mad.lo.s32 	%r11, %r3, %r1, %r2;
	mul.wide.s32 	%rd7, %r11, 4;
	add.s64 	%rd8, %rd4, %rd7;
	ld.global.u32 	%r12, [%rd8];
	add.s64 	%rd9, %rd5, %rd7;
	ld.global.u32 	%r13, [%rd9];
	mul.lo.s32 	%r14, %r13, %r12;
	add.s64 	%rd10, %rd6, %rd7;
	st.global.u32 	[%rd10], %r14;
$L__BB14_2:
	ret;

}
	// .globl	_Z12vectorDividePfS_S_i
.visible .entry _Z12vectorDividePfS_S_i(
	.param .u64 .ptr .align 1 _Z12vectorDividePfS_S_i_param_0,
	.param .u64 .ptr .align 1 _Z12vectorDividePfS_S_i_param_1,
	.param .u64 .ptr .align 1 _Z12vectorDividePfS_S_i_param_2,
	.param .u32 _Z12vectorDividePfS_S_i_param_3
)
{
	.reg .pred 	%p<3>;
	.reg .b32 	%r<6>;
	.reg .b32 	%f<4>;
	.reg .b64 	%rd<12>;

	ld.param.u64 	%rd1, [_Z12vectorDividePfS_S_i_param_0];
	ld.param.u64 	%rd2, [_Z12vectorDividePfS_S_i_param_1];
	ld.param.u64 	%rd3, [_Z12vectorDividePfS_S_i_param_2];
	ld.param.u32 	%r2, [_Z12vectorDividePfS_S_i_param_3];
	mov.u32 	%r3, %tid.x;
	mov.u32 	%r4, %ctaid.x;
	mov.u32 	%r5, %ntid.x;
	mad.lo.s32 	%r1, %r4, %r5, %r3;
	setp.ge.s32 	%p1, %r1, %r2;
	@%p1 bra 	$L__BB15_3;
	cvta.to.global.u64 	%rd4, %rd2;
	mul.wide.s32 	%rd5, %r1, 4;
	add.s64 	%rd6, %rd4, %rd5;
	ld.global.f32 	%f1, [%rd6];
	setp.eq.f32 	%p2, %f1, 0f00000000;
	@%p2 bra 	$L__BB15_3;
	cvta.to.global.u64 	%rd7, %rd1;
	add.s64 	%rd9, %rd7, %rd5;
	ld.global.f32 	%f2, [%rd9];
	div.rn.f32 	%f3, %f2, %f1;
	cvta.to.global.u64 	%rd10, %rd3;
	add.s64 	%rd11, %rd10, %rd5;
	st.global.f32 	[%rd11], %f3;
$L__BB15_3:
	ret;

}
	// .globl	_Z25matrixElementwiseDivisionPiS_S_ii
.visible .entry _Z25matrixElementwiseDivisionPiS_S_ii(
	.param .u64 .ptr .align 1 _Z25matrixElementwiseDivisionPiS_S_ii_param_0,
	.param .u64 .ptr .align 1 _Z25matrixElementwiseDivisionPiS_S_ii_param_1,
	.param .u64 .ptr .align 1 _Z25matrixElementwiseDivisionPiS_S_ii_param_2,
	.param .u32 _Z25matrixElementwiseDivisionPiS_S_ii_param_3,
	.param .u32 _Z25matrixElementwiseDivisionPiS_S_ii_param_4
)
{
	.reg .pred 	%p<5>;
	.reg .b32 	%r<15>;
	.reg .b64 	%rd<12>;

	ld.param.u64 	%rd1, [_Z25matrixElementwiseDivisionPiS_S_ii_param_0];
	ld.param.u64 	%rd2, [_Z25matrixElementwiseDivisionPiS_S_ii_param_1];
	ld.param.u64 	%rd3, [_Z25matrixElementwiseDivisionPiS_S_ii_param_2];
	ld.param.u32 	%r6, [_Z25matrixElementwiseDivisionPiS_S_ii_param_3];
	ld.param.u32 	%r5, [_Z25matrixElementwiseDivisionPiS_S_ii_param_4];
	mov.u32 	%r7, %tid.y;
	mov.u32 	%r8, %ctaid.y;
	mov.u32 	%r9, %ntid.y;
	mad.lo.s32 	%r1, %r8, %r9, %r7;
	mov.u32 	%r10, %tid.x;
	mov.u32 	%r11, %ctaid.x;
	mov.u32 	%r12, %ntid.x;
	mad.lo.s32 	%r2, %r11, %r12, %r10;
	setp.ge.s32 	%p1, %r1, %r6;
	setp.ge.s32 	%p2, %r2, %r5;
	or.pred  	%p3, %p1, %p2;
	@%p3 bra 	$L__BB16_3;
	cvta.to.global.u64 	%rd4, %rd2;
	mad.lo.s32 	%r3, %r5, %r1, %r2;
	mul.wide.s32 	%rd5, %r3, 4;
	add.s64 	%rd6, %rd4, %rd5;
	ld.global.u32 	%r4, [%rd6];
	setp.eq.s32 	%p4, %r4, 0;
	@%p4 bra 	$L__BB16_3;
	cvta.to.global.u64 	%rd7, %rd1;
	add.s64 	%rd9, %rd7, %rd5;
	ld.global.u32 	%r13, [%rd9];
	div.s32 	%r14, %r13, %r4;
	cvta.to.global.u64 	%rd10, %rd3;
	add.s64 	%rd11, %rd10, %rd5;
	st.global.u32 	[%rd11], %r14;
$L__BB16_3:
	ret;

}
	// .globl	_Z15vectorMagnitudePfS_i
.visible .entry _Z15vectorMagnitudePfS_i(
	.param .u64 .ptr .align 1 _Z15vectorMagnitudePfS_i_param_0,
	.param .u64 .ptr .align 1 _Z15vectorMagnitudePfS_i_param_1,
	.param .u32 _Z15vectorMagnitudePfS_i_param_2
)
{
	.reg .pred 	%p<2>;
	.reg .b32 	%r<6>;
	.reg .b32 	%f<4>;
	.reg .b64 	%rd<8>;

	ld.param.u64 	%rd1, [_Z15vectorMagnitudePfS_i_param_0];
	ld.param.u64 	%rd2, [_Z15vectorMagnitudePfS_i_param_1];
	ld.param.u32 	%r2, [_Z15vectorMagnitudePfS_i_param_2];
	mov.u32 	%r3, %tid.x;
	mov.u32 	%r4, %ctaid.x;
	mov.u32 	%r5, %ntid.x;
	mad.lo.s32 	%r1, %r4, %r5, %r3;
	setp.ge.s32 	%p1, %r1, %r2;
	@%p1 bra 	$L__BB17_2;
	cvta.to.global.u64 	%rd3, %rd1;
	cvta.to.global.u64 	%rd4, %rd2;
	mul.wide.s32 	%rd5, %r1, 4;
	add.s64 	%rd6, %rd3, %rd5;
	ld.global.f32 	%f1, [%rd6];
	mul.f32 	%f2, %f1, %f1;
	sqrt.rn.f32 	%f3, %f2;
	add.s64 	%rd7, %rd4, %rd5;
	st.global.f32 	[%rd7], %f3;
$L__BB17_2:
	ret;

}
	// .globl	_Z11matrixTracePiiS_
.visible .entry _Z11matrixTracePiiS_(
	.param .u64 .ptr .align 1 _Z11matrixTracePiiS__param_0,
	.param .u32 _Z11matrixTracePiiS__param_1,
	.param .u64 .ptr .align 1 _Z11matrixTracePiiS__param_2
)
{
	.reg .pred 	%p<3>;
	.reg .b32 	%r<16>;
	.reg .b64 	%rd<9>;

	ld.param.u64 	%rd1, [_Z11matrixTracePiiS__param_0];
	ld.param.u32 	%r5, [_Z11matrixTracePiiS__param_1];
	ld.param.u64 	%rd2, [_Z11matrixTracePiiS__param_2];
	mov.u32 	%r6, %tid.y;
	mov.u32 	%r7, %ctaid.y;
	mov.u32 	%r8, %ntid.y;
	mad.lo.s32 	%r1, %r7, %r8, %r6;
	mov.u32 	%r9, %tid.x;
	mov.u32 	%r10, %ctaid.x;
	mov.u32 	%r11, %ntid.x;
	mad.lo.s32 	%r2, %r10, %r11, %r9;
	max.s32 	%r12, %r1, %r2;
	setp.ge.s32 	%p1, %r12, %r5;
	@%p1 bra 	$L__BB18_4;
	setp.ne.s32 	%p2, %r1, %r2;
	mov.b32 	%r15, 0;
	@%p2 bra 	$L__BB18_3;
	mad.lo.s32 	%r14, %r5, %r1, %r1;
	cvta.to.global.u64 	%rd3, %rd1;
	mul.wide.u32 	%rd4, %r14, 4;
	add.s64 	%rd5, %rd3, %rd4;
	ld.global.u32 	%r15, [%rd5];
$L__BB18_3:
	cvta.to.global.u64 	%rd6, %rd2;
	mul.wide.u32 	%rd7, %r1, 4;
	add.s64 	%rd8, %rd6, %rd7;
	st.global.u32 	[%rd8], %r15;
$L__BB18_4:
	ret;

}
	// .globl	_Z18vectorCrossProductPfS_S_
.visible .entry _Z18vectorCrossProductPfS_S_(
	.param .u64 .ptr .align 1 _Z18vectorCrossProductPfS_S__param_0,
	.param .u64 .ptr .align 1 _Z18vectorCrossProductPfS_S__param_1,
	.param .u64 .ptr .align 1 _Z18vectorCrossProductPfS_S__param_2
)
{
	.reg .pred 	%p<4>;
	.reg .b32 	%r<6>;
	.reg .b32 	%f<8>;
	.reg .b64 	%rd<15>;

	ld.param.u64 	%rd1, [_Z18vectorCrossProductPfS_S__param_0];
	ld.param.u64 	%rd2, [_Z18vectorCrossProductPfS_S__param_1];
	ld.param.u64 	%rd3, [_Z18vectorCrossProductPfS_S__param_2];
	mov.u32 	%r1, %tid.x;
	setp.gt.u32 	%p1, %r1, 2;
	@%p1 bra 	$L__BB19_2;
	cvta.to.global.u64 	%rd4, %rd1;
	cvta.to.global.u64 	%rd5, %rd2;
	cvta.to.global.u64 	%rd6, %rd3;
	add.s32 	%r2, %r1, 1;
	setp.eq.s32 	%p2, %r2, 3;
	selp.b32 	%r3, 0, %r2, %p2;
	mul.wide.u32 	%rd7, %r3, 4;
	add.s64 	%rd8, %rd4, %rd7;
	ld.global.f32 	%f1, [%rd8];
	add.s32 	%r4, %r1, -1;
	setp.eq.s32 	%p3, %r1, 0;
	selp.b32 	%r5, 2, %r4, %p3;
	mul.wide.u32 	%rd9, %r5, 4;
	add.s64 	%rd10, %rd5, %rd9;
	ld.global.f32 	%f2, [%rd10];
	mul.f32 	%f3, %f1, %f2;
	add.s64 	%rd11, %rd4, %rd9;
	ld.global.f32 	%f4, [%rd11];
	add.s64 	%rd12, %rd5, %rd7;
	ld.global.f32 	%f5, [%rd12];
	mul.f32 	%f6, %f4, %f5;
	sub.f32 	%f7, %f3, %f6;
	mul.wide.u32 	%rd13, %r1, 4;
	add.s64 	%rd14, %rd6, %rd13;
	st.global.f32 	[%rd14], %f7;
$L__BB19_2:
	ret;

}
	// .globl	_Z14matrixCofactorPiiS_ii
.visible .entry _Z14matrixCofactorPiiS_ii(
	.param .u64 .ptr .align 1 _Z14matrixCofactorPiiS_ii_param_0,
	.param .u32 _Z14matrixCofactorPiiS_ii_param_1,
	.param .u64 .ptr .align 1 _Z14matrixCofactorPiiS_ii_param_2,
	.param .u32 _Z14matrixCofactorPiiS_ii_param_3,
	.param .u32 _Z14matrixCofactorPiiS_ii_param_4
)
{
	.reg .pred 	%p<14>;
	.reg .b32 	%r<35>;
	.reg .b64 	%rd<21>;

	ld.param.u64 	%rd3, [_Z14matrixCofactorPiiS_ii_param_0];
	ld.param.u32 	%r3, [_Z14matrixCofactorPiiS_ii_param_1];
	ld.param.u64 	%rd4, [_Z14matrixCofactorPiiS_ii_param_2];
	ld.param.u32 	%r4, [_Z14matrixCofactorPiiS_ii_param_3];
	ld.param.u32 	%r5, [_Z14matrixCofactorPiiS_ii_param_4];
	cvta.to.global.u64 	%rd1, %rd4;
	cvta.to.global.u64 	%rd2, %rd3;
	mov.u32 	%r6, %tid.y;
	mov.u32 	%r7, %ctaid.y;
	mov.u32 	%r8, %ntid.y;
	mad.lo.s32 	%r1, %r7, %r8, %r6;
	mov.u32 	%r9, %tid.x;
	mov.u32 	%r10, %ctaid.x;
	mov.u32 	%r11, %ntid.x;
	mad.lo.s32 	%r2, %r10, %r11, %r9;
	max.s32 	%r12, %r1, %r2;
	setp.ge.s32 	%p1, %r12, %r3;
	@%p1 bra 	$L__BB20_9;
	setp.ge.s32 	%p2, %r1, %r4;
	setp.ge.s32 	%p3, %r2, %r5;
	or.pred  	%p4, %p2, %p3;
	@%p4 bra 	$L__BB20_3;
	mul.lo.s32 	%r30, %r3, %r1;
	add.s32 	%r31, %r30, %r2;
	mul.wide.s32 	%rd17, %r31, 4;
	add.s64 	%rd18, %rd2, %rd17;
	ld.global.u32 	%r32, [%rd18];
	sub.s32 	%r33, %r30, %r1;
	add.s32 	%r34, %r33, %r2;
	mul.wide.s32 	%rd19, %r34, 4;
	add.s64 	%rd20, %rd1, %rd19;
	st.global.u32 	[%rd20], %r32;
	bra.uni 	$L__BB20_9;
$L__BB20_3:
	setp.ge.s32 	%p5, %r1, %r4;
	setp.le.s32 	%p6, %r2, %r5;
	or.pred  	%p7, %p5, %p6;
	@%p7 bra 	$L__BB20_5;
	mul.lo.s32 	%r24, %r3, %r1;
	add.s32 	%r25, %r24, %r2;
	mul.wide.s32 	%rd13, %r25, 4;
	add.s64 	%rd14, %rd2, %rd13;
	ld.global.u32 	%r26, [%rd14];
	sub.s32 	%r27, %r24, %r1;
	add.s32 	%r28, %r2, %r27;
	add.s32 	%r29, %r28, -1;
	mul.wide.s32 	%rd15, %r29, 4;
	add.s64 	%rd16, %rd1, %rd15;
	st.global.u32 	[%rd16], %r26;
	bra.uni 	$L__BB20_9;
$L__BB20_5:
	setp.ge.s32 	%p8, %r2, %r5;
	setp.le.s32 	%p9, %r1, %r4;
	or.pred  	%p10, %p9, %p8;
	@%p10 bra 	$L__BB20_7;
	mad.lo.s32 	%r19, %r3, %r1, %r2;
	mul.wide.s32 	%rd9, %r19, 4;
	add.s64 	%rd10, %rd2, %rd9;
	ld.global.u32 	%r20, [%rd10];
	add.s32 	%r21, %r1, -1;
	add.s32 	%r22, %r3, -1;
	mad.lo.s32 	%r23, %r22, %r21, %r2;
	mul.wide.s32 	%rd11, %r23, 4;
	add.s64 	%rd12, %rd1, %rd11;
	st.global.u32 	[%rd12], %r20;
	bra.uni 	$L__BB20_9;
$L__BB20_7:
	setp.le.s32 	%p11, %r1, %r4;
	setp.le.s32 	%p12, %r2, %r5;
	or.pred  	%p13, %p11, %p12;
	@%p13 bra 	$L__BB20_9;
	mad.lo.s32 	%r13, %r3, %r1, %r2;
	mul.wide.s32 	%rd5, %r13, 4;
	add.s64 	%rd6, %rd2, %rd5;
	ld.global.u32 	%r14, [%rd6];
	add.s32 	%r15, %r1, -1;
	add.s32 	%r16, %r3, -1;
	mad.lo.s32 	%r17, %r16, %r15, %r2;
	add.s32 	%r18, %r17, -1;
	mul.wide.s32 	%rd7, %r18, 4;
	add.s64 	%rd8, %rd1, %rd7;
	st.global.u32 	[%rd8], %r14;
$L__BB20_9:
	ret;

}
	// .globl	_Z16vectorDotProductPfS_S_i
.visible .entry _Z16vectorDotProductPfS_S_i(
	.param .u64 .ptr .align 1 _Z16vectorDotProductPfS_S_i_param_0,
	.param .u64 .ptr .align 1 _Z16vectorDotProductPfS_S_i_param_1,
	.param .u64 .ptr .align 1 _Z16vectorDotProductPfS_S_i_param_2,
	.param .u32 _Z16vectorDotProductPfS_S_i_param_3
)
{
	.reg .pred 	%p<2>;
	.reg .b32 	%r<6>;
	.reg .b32 	%f<5>;
	.reg .b64 	%rd<10>;

	ld.param.u64 	%rd1, [_Z16vectorDotProductPfS_S_i_param_0];
	ld.param.u64 	%rd2, [_Z16vectorDotProductPfS_S_i_param_1];
	ld.param.u64 	%rd3, [_Z16vectorDotProductPfS_S_i_param_2];
	ld.param.u32 	%r2, [_Z16vectorDotProductPfS_S_i_param_3];
	mov.u32 	%r3, %tid.x;
	mov.u32 	%r4, %ctaid.x;
	mov.u32 	%r5, %ntid.x;
	mad.lo.s32 	%r1, %r4, %r5, %r3;
	setp.ge.s32 	%p1, %r1, %r2;
	@%p1 bra 	$L__BB21_2;
	cvta.to.global.u64 	%rd4, %rd1;
	cvta.to.global.u64 	%rd5, %rd2;
	cvta.to.global.u64 	%rd6, %rd3;
	mul.wide.s32 	%rd7, %r1, 4;
	add.s64 	%rd8, %rd4, %rd7;
	ld.global.f32 	%f1, [%rd8];
	add.s64 	%rd9, %rd5, %rd7;
	ld.global.f32 	%f2, [%rd9];
	ld.global.f32 	%f3, [%rd6];
	fma.rn.f32 	%f4, %f1, %f2, %f3;
	st.global.f32 	[%rd6], %f4;
$L__BB21_2:
	ret;

}


// ===== COMPILED SASS (sm_100) =====

	.target	sm_100

	.elftype	@"ET_EXEC"


//--------------------- .note.nv.tkinfo           --------------------------
	.section	.note.nv.tkinfo,"",@"SHT_NOTE"
	.sectionflags	@"SHF_NOTE_NV_TKINFO"
	.tkinfo
        /*0018*/ 	.word	0x00000002
        /*0030*/ 	.string	""
        /*0030*/ 	.string	"ptxas"
        /*0030*/ 	.string	"Cuda compilation tools, release 13.0, V13.0.88"
        /*0030*/ 	.string	"Build cuda_13.0.r13.0/compiler.36424714_0"
        /*0030*/ 	.string	"-arch sm_100 -m 64 "



//--------------------- .note.nv.cuinfo           --------------------------
	.section	.note.nv.cuinfo,"",@"SHT_NOTE"
	.sectionflags	@"SHF_NOTE_NV_CUINFO"
        /*0018*/ 	.short	0x0002
        /*001a*/ 	.short	0x0064
        /*001c*/ 	.short	0x0082
	.zero		2


//--------------------- .nv.info                  --------------------------
	.section	.nv.info,"",@"SHT_CUDA_INFO"
	.align	4


	//----- nvinfo : EIATTR_REGCOUNT
	.align		4
        /*0000*/ 	.byte	0x04, 0x2f
        /*0002*/ 	.short	(.L_1 - .L_0)
	.align		4
.L_0:
        /*0004*/ 	.word	index@(_Z15findLargePrimesPii)
        /*0008*/ 	.word	0x0000000c


	//----- nvinfo : EIATTR_FRAME_SIZE
	.align		4
.L_1:
        /*000c*/ 	.byte	0x04, 0x11
        /*000e*/ 	.short	(.L_3 - .L_2)
	.align		4
.L_2:
        /*0010*/ 	.word	index@(_Z15findLargePrimesPii)
        /*0014*/ 	.word	0x00000000


	//----- nvinfo : EIATTR_REGCOUNT
	.align		4
.L_3:
        /*0018*/ 	.byte	0x04, 0x2f
        /*001a*/ 	.short	(.L_5 - .L_4)
	.align		4
.L_4:
        /*001c*/ 	.word	index@(_Z17euclideanDistancePiS_Pfi)
        /*0020*/ 	.word	0x0000000c


	//----- nvinfo : EIATTR_FRAME_SIZE
	.align		4
.L_5:
        /*0024*/ 	.byte	0x04, 0x11
        /*0026*/ 	.short	(.L_7 - .L_6)
	.align		4
.L_6:
        /*0028*/ 	.word	index@($__internal_3_$__cuda_sm20_sqrt_rn_f32_slowpath)
        /*002c*/ 	.word	0x00000000


	//----- nvinfo : EIATTR_FRAME_SIZE
	.align		4
.L_7:
        /*0030*/ 	.byte	0x04, 0x11
        /*0032*/ 	.short	(.L_9 - .L_8)
	.align		4
.L_8:
        /*0034*/ 	.word	index@(_Z17euclideanDistancePiS_Pfi)
        /*0038*/ 	.word	0x00000000


	//----- nvinfo : EIATTR_REGCOUNT
	.align		4
.L_9:
        /*003c*/ 	.byte	0x04, 0x2f
        /*003e*/ 	.short	(.L_11 - .L_10)
	.align		4
.L_10:
        /*0040*/ 	.word	index@(_Z10dotProductPfS_S_i)
        /*0044*/ 	.word	0x0000000c


	//----- nvinfo : EIATTR_FRAME_SIZE
	.align		4
.L_11:
        /*0048*/ 	.byte	0x04, 0x11
        /*004a*/ 	.short	(.L_13 - .L_12)
	.align		4
.L_12:
        /*004c*/ 	.word	index@(_Z10dotProductPfS_S_i)
        /*0050*/ 	.word	0x00000000


	//----- nvinfo : EIATTR_REGCOUNT
	.align		4
.L_13:
        /*0054*/ 	.byte	0x04, 0x2f
        /*0056*/ 	.short	(.L_15 - .L_14)
	.align		4
.L_14:
        /*0058*/ 	.word	index@(_Z15matrixTransposePiiiS_)
        /*005c*/ 	.word	0x0000000a


	//----- nvinfo : EIATTR_FRAME_SIZE
	.align		4
.L_15:
        /*0060*/ 	.byte	0x04, 0x11
        /*0062*/ 	.short	(.L_17 - .L_16)
	.align		4
.L_16:
        /*0064*/ 	.word	index@(_Z15matrixTransposePiiiS_)
        /*0068*/ 	.word	0x00000000


	//----- nvinfo : EIATTR_REGCOUNT
	.align		4
.L_17:
        /*006c*/ 	.byte	0x04, 0x2f
        /*006e*/ 	.short	(.L_19 - .L_18)
	.align		4
.L_18:
        /*0070*/ 	.word	index@(_Z14vectorAdditionPfS_S_i)
        /*0074*/ 	.word	0x0000000c


	//----- nvinfo : EIATTR_FRAME_SIZE
	.align		4
.L_19:
        /*0078*/ 	.byte	0x04, 0x11
        /*007a*/ 	.short	(.L_21 - .L_20)
	.align		4
.L_20:
        /*007c*/ 	.word	index@(_Z14vectorAdditionPfS_S_i)
        /*0080*/ 	.word	0x00000000


	//----- nvinfo : EIATTR_REGCOUNT
	.align		4
.L_21:
        /*0084*/ 	.byte	0x04, 0x2f
        /*0086*/ 	.short	(.L_23 - .L_22)
	.align		4
.L_22:
        /*0088*/ 	.word	index@(_Z20matrixMultiplicationPiS_S_iii)
        /*008c*/ 	.word	0x0000001c


	//----- nvinfo : EIATTR_FRAME_SIZE
	.align		4
.L_23:
        /*0090*/ 	.byte	0x04, 0x11
        /*0092*/ 	.short	(.L_25 - .L_24)
	.align		4
.L_24:
        /*0094*/ 	.word	index@(_Z20matrixMultiplicationPiS_S_iii)
        /*0098*/ 	.word	0x00000000


	//----- nvinfo : EIATTR_REGCOUNT
	.align		4
.L_25:
        /*009c*/ 	.byte	0x04, 0x2f
        /*009e*/ 	.short	(.L_27 - .L_26)
	.align		4
.L_26:
        /*00a0*/ 	.word	index@(_Z20vectorMultiplicationPfS_S_i)
        /*00a4*/ 	.word	0x0000000c


	//----- nvinfo : EIATTR_FRAME_SIZE
	.align		4
.L_27:
        /*00a8*/ 	.byte	0x04, 0x11
        /*00aa*/ 	.short	(.L_29 - .L_28)
	.align		4
.L_28:
        /*00ac*/ 	.word	index@(_Z20vectorMultiplicationPfS_S_i)
        /*00b0*/ 	.word	0x00000000


	//----- nvinfo : EIATTR_REGCOUNT
	.align		4
.L_29:
        /*00b4*/ 	.byte	0x04, 0x2f
        /*00b6*/ 	.short	(.L_31 - .L_30)
	.align		4
.L_30:
        /*00b8*/ 	.word	index@(_Z13matrixInversePiiS_)
        /*00bc*/ 	.word	0x0000000a


	//----- nvinfo : EIATTR_FRAME_SIZE
	.align		4
.L_31:
        /*00c0*/ 	.byte	0x04, 0x11
        /*00c2*/ 	.short	(.L_33 - .L_32)
	.align		4
.L_32:
        /*00c4*/ 	.word	index@(_Z13matrixInversePiiS_)
        /*00c8*/ 	.word	0x00000000


	//----- nvinfo : EIATTR_REGCOUNT
	.align		4
.L_33:
        /*00cc*/ 	.byte	0x04, 0x2f
        /*00ce*/ 	.short	(.L_35 - .L_34)
	.align		4
.L_34:
        /*00d0*/ 	.word	index@(_Z20scalarMultiplicationPffS_i)
        /*00d4*/ 	.word	0x0000000a


	//----- nvinfo : EIATTR_FRAME_SIZE
	.align		4
.L_35:
        /*00d8*/ 	.byte	0x04, 0x11
        /*00da*/ 	.short	(.L_37 - .L_36)
	.align		4
.L_36:
        /*00dc*/ 	.word	index@(_Z20scalarMultiplicationPffS_i)
        /*00e0*/ 	.word	0x00000000


	//----- nvinfo : EIATTR_REGCOUNT
	.align		4
.L_37:
        /*00e4*/ 	.byte	0x04, 0x2f
        /*00e6*/ 	.short	(.L_39 - .L_38)
	.align		4
.L_38:
        /*00e8*/ 	.word	index@(_Z17matrixDeterminantPiiS_)
        /*00ec*/ 	.word	0x0000000a


	//----- nvinfo : EIATTR_FRAME_SIZE
	.align		4
.L_39:
        /*00f0*/ 	.byte	0x04, 0x11
        /*00f2*/ 	.short	(.L_41 - .L_40)
	.align		4
.L_40:
        /*00f4*/ 	.word	index@(_Z17matrixDeterminantPiiS_)
        /*00f8*/ 	.word	0x00000000


	//----- nvinfo : EIATTR_REGCOUNT
	.align		4
.L_41:
        /*00fc*/ 	.byte	0x04, 0x2f
        /*00fe*/ 	.short	(.L_43 - .L_42)
	.align		4
.L_42:
        /*0100*/ 	.word	index@(_Z10vectorNormPfS_i)
        /*0104*/ 	.word	0x0000000c


	//----- nvinfo : EIATTR_FRAME_SIZE
	.align		4
.L_43:
        /*0108*/ 	.byte	0x04, 0x11
        /*010a*/ 	.short	(.L_45 - .L_44)
	.align		4
.L_44:
        /*010c*/ 	.word	index@($__internal_2_$__cuda_sm20_sqrt_rn_f32_slowpath)
        /*0110*/ 	.word	0x00000000


	//----- nvinfo : EIATTR_FRAME_SIZE
	.align		4
.L_45:
        /*0114*/ 	.byte	0x04, 0x11
        /*0116*/ 	.short	(.L_47 - .L_46)
	.align		4
.L_46:
        /*0118*/ 	.word	index@(_Z10vectorNormPfS_i)
        /*011c*/ 	.word	0x00000000


	//----- nvinfo : EIATTR_REGCOUNT
	.align		4
.L_47:
        /*0120*/ 	.byte	0x04, 0x2f
        /*0122*/ 	.short	(.L_49 - .L_48)
	.align		4
.L_48:
        /*0124*/ 	.word	index@(_Z14matrixAdditionPiS_S_ii)
        /*0128*/ 	.word	0x0000000c


	//----- nvinfo : EIATTR_FRAME_SIZE
	.align		4
.L_49:
        /*012c*/ 	.byte	0x04, 0x11
        /*012e*/ 	.short	(.L_51 - .L_50)
	.align		4
.L_50:
        /*0130*/ 	.word	index@(_Z14matrixAdditionPiS_S_ii)
        /*0134*/ 	.word	0x00000000


	//----- nvinfo : EIATTR_REGCOUNT
	.align		4
.L_51:
        /*0138*/ 	.byte	0x04, 0x2f
        /*013a*/ 	.short	(.L_53 - .L_52)
	.align		4
.L_52:
        /*013c*/ 	.word	index@(_Z17vectorSubtractionPfS_S_i)
        /*0140*/ 	.word	0x0000000c


	//----- nvinfo : EIATTR_FRAME_SIZE
	.align		4
.L_53:
        /*0144*/ 	.byte	0x04, 0x11
        /*0146*/ 	.short	(.L_55 - .L_54)
	.align		4
.L_54:
        /*0148*/ 	.word	index@(_Z17vectorSubtractionPfS_S_i)
        /*014c*/ 	.word	0x00000000


	//----- nvinfo : EIATTR_REGCOUNT
	.align		4
.L_55:
        /*0150*/ 	.byte	0x04, 0x2f
        /*0152*/ 	.short	(.L_57 - .L_56)
	.align		4
.L_56:
        /*0154*/ 	.word	index@(_Z17matrixSubtractionPiS_S_ii)
        /*0158*/ 	.word	0x0000000c


	//----- nvinfo : EIATTR_FRAME_SIZE
	.align		4
.L_57:
        /*015c*/ 	.byte	0x04, 0x11
        /*015e*/ 	.short	(.L_59 - .L_58)
	.align		4
.L_58:
        /*0160*/ 	.word	index@(_Z17matrixSubtractionPiS_S_ii)
        /*0164*/ 	.word	0x00000000


	//----- nvinfo : EIATTR_REGCOUNT
	.align		4
.L_59:
        /*0168*/ 	.byte	0x04, 0x2f
        /*016a*/ 	.short	(.L_61 - .L_60)
	.align		4
.L_60:
        /*016c*/ 	.word	index@(_Z31matrixElementwiseMultiplicationPiS_S_ii)
        /*0170*/ 	.word	0x0000000c


	//----- nvinfo : EIATTR_FRAME_SIZE
	.align		4
.L_61:
        /*0174*/ 	.byte	0x04, 0x11
        /*0176*/ 	.short	(.L_63 - .L_62)
	.align		4
.L_62:
        /*0178*/ 	.word	index@(_Z31matrixElementwiseMultiplicationPiS_S_ii)
        /*017c*/ 	.word	0x00000000


	//----- nvinfo : EIATTR_REGCOUNT
	.align		4
.L_63:
        /*0180*/ 	.byte	0x04, 0x2f
        /*0182*/ 	.short	(.L_65 - .L_64)
	.align		4
.L_64:
        /*0184*/ 	.word	index@(_Z12vectorDividePfS_S_i)
        /*0188*/ 	.word	0x00000010


	//----- nvinfo : EIATTR_FRAME_SIZE
	.align		4
.L_65:
        /*018c*/ 	.byte	0x04, 0x11
        /*018e*/ 	.short	(.L_67 - .L_66)
	.align		4
.L_66:
        /*0190*/ 	.word	index@($__internal_1_$__cuda_sm3x_div_rn_noftz_f32_slowpath)
        /*0194*/ 	.word	0x00000000


	//----- nvinfo : EIATTR_FRAME_SIZE
	.align		4
.L_67:
        /*0198*/ 	.byte	0x04, 0x11
        /*019a*/ 	.short	(.L_69 - .L_68)
	.align		4
.L_68:
        /*019c*/ 	.word	index@(_Z12vectorDividePfS_S_i)
        /*01a0*/ 	.word	0x00000000


	//----- nvinfo : EIATTR_REGCOUNT
	.align		4
.L_69:
        /*01a4*/ 	.byte	0x04, 0x2f
        /*01a6*/ 	.short	(.L_71 - .L_70)
	.align		4
.L_70:
        /*01a8*/ 	.word	index@(_Z25matrixElementwiseDivisionPiS_S_ii)
        /*01ac*/ 	.word	0x0000000f


	//----- nvinfo : EIATTR_FRAME_SIZE
	.align		4
.L_71:
        /*01b0*/ 	.byte	0x04, 0x11
        /*01b2*/ 	.short	(.L_73 - .L_72)
	.align		4
.L_72:
        /*01b4*/ 	.word	index@(_Z25matrixElementwiseDivisionPiS_S_ii)
        /*01b8*/ 	.word	0x00000000


	//----- nvinfo : EIATTR_REGCOUNT
	.align		4
.L_73:
        /*01bc*/ 	.byte	0x04, 0x2f
        /*01be*/ 	.short	(.L_75 - .L_74)
	.align		4
.L_74:
        /*01c0*/ 	.word	index@(_Z15vectorMagnitudePfS_i)
        /*01c4*/ 	.word	0x0000000c


	//----- nvinfo : EIATTR_FRAME_SIZE
	.align		4
.L_75:
        /*01c8*/ 	.byte	0x04, 0x11
        /*01ca*/ 	.short	(.L_77 - .L_76)
	.align		4
.L_76:
        /*01cc*/ 	.word	index@($__internal_0_$__cuda_sm20_sqrt_rn_f32_slowpath)
        /*01d0*/ 	.word	0x00000000


	//----- nvinfo : EIATTR_FRAME_SIZE
	.align		4
.L_77:
        /*01d4*/ 	.byte	0x04, 0x11
        /*01d6*/ 	.short	(.L_79 - .L_78)
	.align		4
.L_78:
        /*01d8*/ 	.word	index@(_Z15vectorMagnitudePfS_i)
        /*01dc*/ 	.word	0x00000000


	//----- nvinfo : EIATTR_REGCOUNT
	.align		4
.L_79:
        /*01e0*/ 	.byte	0x04, 0x2f
        /*01e2*/ 	.short	(.L_81 - .L_80)
	.align		4
.L_80:
        /*01e4*/ 	.word	index@(_Z11matrixTracePiiS_)
        /*01e8*/ 	.word	0x0000000a


	//----- nvinfo : EIATTR_FRAME_SIZE
	.align		4
.L_81:
        /*01ec*/ 	.byte	0x04, 0x11
        /*01ee*/ 	.short	(.L_83 - .L_82)
	.align		4
.L_82:
        /*01f0*/ 	.word	index@(_Z11matrixTracePiiS_)
        /*01f4*/ 	.word	0x00000000


	//----- nvinfo : EIATTR_REGCOUNT
	.align		4
.L_83:
        /*01f8*/ 	.byte	0x04, 0x2f
        /*01fa*/ 	.short	(.L_85 - .L_84)
	.align		4
.L_84:
        /*01fc*/ 	.word	index@(_Z18vectorCrossProductPfS_S_)
        /*0200*/ 	.word	0x00000012


	//----- nvinfo : EIATTR_FRAME_SIZE
	.align		4
.L_85:
        /*0204*/ 	.byte	0x04, 0x11
        /*0206*/ 	.short	(.L_87 - .L_86)
	.align		4
.L_86:
        /*0208*/ 	.word	index@(_Z18vectorCrossProductPfS_S_)
        /*020c*/ 	.word	0x00000000


	//----- nvinfo : EIATTR_REGCOUNT
	.align		4
.L_87:
        /*0210*/ 	.byte	0x04, 0x2f
        /*0212*/ 	.short	(.L_89 - .L_88)
	.align		4
.L_88:
        /*0214*/ 	.word	index@(_Z14matrixCofactorPiiS_ii)
        /*0218*/ 	.word	0x0000000c


	//----- nvinfo : EIATTR_FRAME_SIZE
	.align		4
.L_89:
        /*021c*/ 	.byte	0x04, 0x11
        /*021e*/ 	.short	(.L_91 - .L_90)
	.align		4
.L_90:
        /*0220*/ 	.word	index@(_Z14matrixCofactorPiiS_ii)
        /*0224*/ 	.word	0x00000000


	//----- nvinfo : EIATTR_REGCOUNT
	.align		4
.L_91:
        /*0228*/ 	.byte	0x04, 0x2f
        /*022a*/ 	.short	(.L_93 - .L_92)
	.align		4
.L_92:
        /*022c*/ 	.word	index@(_Z16vectorDotProductPfS_S_i)
        /*0230*/ 	.word	0x0000000c


	//----- nvinfo : EIATTR_FRAME_SIZE
	.align		4
.L_93:
        /*0234*/ 	.byte	0x04, 0x11
        /*0236*/ 	.short	(.L_95 - .L_94)
	.align		4
.L_94:
        /*0238*/ 	.word	index@(_Z16vectorDotProductPfS_S_i)
        /*023c*/ 	.word	0x00000000


	//----- nvinfo : EIATTR_MIN_STACK_SIZE
	.align		4
.L_95:
        /*0240*/ 	.byte	0x04, 0x12
        /*0242*/ 	.short	(.L_97 - .L_96)
	.align		4
.L_96:
        /*0244*/ 	.word	index@(_Z16vectorDotProductPfS_S_i)
        /*0248*/ 	.word	0x00000000


	//----- nvinfo : EIATTR_MIN_STACK_SIZE
	.align		4
.L_97:
        /*024c*/ 	.byte	0x04, 0x12
        /*024e*/ 	.short	(.L_99 - .L_98)
	.align		4
.L_98:
        /*0250*/ 	.word	index@(_Z14matrixCofactorPiiS_ii)
        /*0254*/ 	.word	0x00000000


	//----- nvinfo : EIATTR_MIN_STACK_SIZE
	.align		4
.L_99:
        /*0258*/ 	.byte	0x04, 0x12
        /*025a*/ 	.short	(.L_101 - .L_100)
	.align		4
.L_100:
        /*025c*/ 	.word	index@(_Z18vectorCrossProductPfS_S_)
        /*0260*/ 	.word	0x00000000


	//----- nvinfo : EIATTR_MIN_STACK_SIZE
	.align		4
.L_101:
        /*0264*/ 	.byte	0x04, 0x12
        /*0266*/ 	.short	(.L_103 - .L_102)
	.align		4
.L_102:
        /*0268*/ 	.word	index@(_Z11matrixTracePiiS_)
        /*026c*/ 	.word	0x00000000


	//----- nvinfo : EIATTR_MIN_STACK_SIZE
	.align		4
.L_103:
        /*0270*/ 	.byte	0x04, 0x12
        /*0272*/ 	.short	(.L_105 - .L_104)
	.align		4
.L_104:
        /*0274*/ 	.word	index@(_Z15vectorMagnitudePfS_i)
        /*0278*/ 	.word	0x00000000


	//----- nvinfo : EIATTR_MIN_STACK_SIZE
	.align		4
.L_105:
        /*027c*/ 	.byte	0x04, 0x12
        /*027e*/ 	.short	(.L_107 - .L_106)
	.align		4
.L_106:
        /*0280*/ 	.word	index@(_Z25matrixElementwiseDivisionPiS_S_ii)
        /*0284*/ 	.word	0x00000000


	//----- nvinfo : EIATTR_MIN_STACK_SIZE
	.align		4
.L_107:
        /*0288*/ 	.byte	0x04, 0x12
        /*028a*/ 	.short	(.L_109 - .L_108)
	.align		4
.L_108:
        /*028c*/ 	.word	index@(_Z12vectorDividePfS_S_i)
        /*0290*/ 	.word	0x00000000


	//----- nvinfo : EIATTR_MIN_STACK_SIZE
	.align		4
.L_109:
        /*0294*/ 	.byte	0x04, 0x12
        /*0296*/ 	.short	(.L_111 - .L_110)
	.align		4
.L_110:
        /*0298*/ 	.word	index@(_Z31matrixElementwiseMultiplicationPiS_S_ii)
        /*029c*/ 	.word	0x00000000


	//----- nvinfo : EIATTR_MIN_STACK_SIZE
	.align		4
.L_111:
        /*02a0*/ 	.byte	0x04, 0x12
        /*02a2*/ 	.short	(.L_113 - .L_112)
	.align		4
.L_112:
        /*02a4*/ 	.word	index@(_Z17matrixSubtractionPiS_S_ii)
        /*02a8*/ 	.word	0x00000000


	//----- nvinfo : EIATTR_MIN_STACK_SIZE
	.align		4
.L_113:
        /*02ac*/ 	.byte	0x04, 0x12
        /*02ae*/ 	.short	(.L_115 - .L_114)
	.align		4
.L_114:
        /*02b0*/ 	.word	index@(_Z17vectorSubtractionPfS_S_i)
        /*02b4*/ 	.word	0x00000000


	//----- nvinfo : EIATTR_MIN_STACK_SIZE
	.align		4
.L_115:
        /*02b8*/ 	.byte	0x04, 0x12
        /*02ba*/ 	.short	(.L_117 - .L_116)
	.align		4
.L_116:
        /*02bc*/ 	.word	index@(_Z14matrixAdditionPiS_S_ii)
        /*02c0*/ 	.word	0x00000000


	//----- nvinfo : EIATTR_MIN_STACK_SIZE
	.align		4
.L_117:
        /*02c4*/ 	.byte	0x04, 0x12
        /*02c6*/ 	.short	(.L_119 - .L_118)
	.align		4
.L_118:
        /*02c8*/ 	.word	index@(_Z10vectorNormPfS_i)
        /*02cc*/ 	.word	0x00000000


	//----- nvinfo : EIATTR_MIN_STACK_SIZE
	.align		4
.L_119:
        /*02d0*/ 	.byte	0x04, 0x12
        /*02d2*/ 	.short	(.L_121 - .L_120)
	.align		4
.L_120:
        /*02d4*/ 	.word	index@(_Z17matrixDeterminantPiiS_)
        /*02d8*/ 	.word	0x00000000


	//----- nvinfo : EIATTR_MIN_STACK_SIZE
	.align		4
.L_121:
        /*02dc*/ 	.byte	0x04, 0x12
        /*02de*/ 	.short	(.L_123 - .L_122)
	.align		4
.L_122:
        /*02e0*/ 	.word	index@(_Z20scalarMultiplicationPffS_i)
        /*02e4*/ 	.word	0x00000000


	//----- nvinfo : EIATTR_MIN_STACK_SIZE
	.align		4
.L_123:
        /*02e8*/ 	.byte	0x04, 0x12
        /*02ea*/ 	.short	(.L_125 - .L_124)
	.align		4
.L_124:
        /*02ec*/ 	.word	index@(_Z13matrixInversePiiS_)
        /*02f0*/ 	.word	0x00000000


	//----- nvinfo : EIATTR_MIN_STACK_SIZE
	.align		4
.L_125:
        /*02f4*/ 	.byte	0x04, 0x12
        /*02f6*/ 	.short	(.L_127 - .L_126)
	.align		4
.L_126:
        /*02f8*/ 	.word	index@(_Z20vectorMultiplicationPfS_S_i)
        /*02fc*/ 	.word	0x00000000


	//----- nvinfo : EIATTR_MIN_STACK_SIZE
	.align		4
.L_127:
        /*0300*/ 	.byte	0x04, 0x12
        /*0302*/ 	.short	(.L_129 - .L_128)
	.align		4
.L_128:
        /*0304*/ 	.word	index@(_Z20matrixMultiplicationPiS_S_iii)
        /*0308*/ 	.word	0x00000000


	//----- nvinfo : EIATTR_MIN_STACK_SIZE
	.align		4
.L_129:
        /*030c*/ 	.byte	0x04, 0x12
        /*030e*/ 	.short	(.L_131 - .L_130)
	.align		4
.L_130:
        /*0310*/ 	.word	index@(_Z14vectorAdditionPfS_S_i)
        /*0314*/ 	.word	0x00000000


	//----- nvinfo : EIATTR_MIN_STACK_SIZE
	.align		4
.L_131:
        /*0318*/ 	.byte	0x04, 0x12
        /*031a*/ 	.short	(.L_133 - .L_132)
	.align		4
.L_132:
        /*031c*/ 	.word	index@(_Z15matrixTransposePiiiS_)
        /*0320*/ 	.word	0x00000000


	//----- nvinfo : EIATTR_MIN_STACK_SIZE
	.align		4
.L_133:
        /*0324*/ 	.byte	0x04, 0x12
        /*0326*/ 	.short	(.L_135 - .L_134)
	.align		4
.L_134:
        /*0328*/ 	.word	index@(_Z10dotProductPfS_S_i)
        /*032c*/ 	.word	0x00000000


	//----- nvinfo : EIATTR_MIN_STACK_SIZE
	.align		4
.L_135:
        /*0330*/ 	.byte	0x04, 0x12
        /*0332*/ 	.short	(.L_137 - .L_136)
	.align		4
.L_136:
        /*0334*/ 	.word	index@(_Z17euclideanDistancePiS_Pfi)
        /*0338*/ 	.word	0x00000000


	//----- nvinfo : EIATTR_MIN_STACK_SIZE
	.align		4
.L_137:
        /*033c*/ 	.byte	0x04, 0x12
        /*033e*/ 	.short	(.L_139 - .L_138)
	.align		4
.L_138:
        /*0340*/ 	.word	index@(_Z15findLargePrimesPii)
        /*0344*/ 	.word	0x00000000
.L_139:


//--------------------- .nv.compat                --------------------------
	.section	.nv.compat,"",@"SHT_CUDA_COMPAT_INFO"
	.align	4
        /*0000*/ 	.byte	0x02, 0x09, 0x00, 0x00, 0x02, 0x02, 0x01, 0x00, 0x02, 0x05, 0x05, 0x00, 0x03, 0x07, 0x01, 0x01
        /*0010*/ 	.byte	0x02, 0x03, 0x00, 0x00, 0x02, 0x06, 0x01, 0x00, 0x04, 0x0b, 0x08, 0x00, 0x01, 0x00, 0x00, 0x00
        /*0020*/ 	.byte	0x00, 0x00, 0x00, 0x00


//--------------------- .nv.info._Z16vectorDotProductPfS_S_i --------------------------
	.section	.nv.info._Z16vectorDotProductPfS_S_i,"",@"SHT_CUDA_INFO"
	.sectionflags	@""
	.align	4


	//----- nvinfo : EIATTR_CUDA_API_VERSION
	.align		4
        /*0000*/ 	.byte	0x04, 0x37
        /*0002*/ 	.short	(.L_141 - .L_140)
.L_140:
        /*0004*/ 	.word	0x00000082


	//----- nvinfo : EIATTR_KPARAM_INFO
	.align		4
.L_141:
        /*0008*/ 	.byte	0x04, 0x17
        /*000a*/ 	.short	(.L_143 - .L_142)
.L_142:
        /*000c*/ 	.word	0x00000000
        /*0010*/ 	.short	0x0003
        /*0012*/ 	.short	0x0018
        /*0014*/ 	.byte	0x00, 0xf0, 0x11, 0x00


	//----- nvinfo : EIATTR_KPARAM_INFO
	.align		4
.L_143:
        /*0018*/ 	.byte	0x04, 0x17
        /*001a*/ 	.short	(.L_145 - .L_144)
.L_144:
        /*001c*/ 	.word	0x00000000
        /*0020*/ 	.short	0x0002
        /*0022*/ 	.short	0x0010
        /*0024*/ 	.byte	0x00, 0xf5, 0x21, 0x00


	//----- nvinfo : EIATTR_KPARAM_INFO
	.align		4
.L_145:
        /*0028*/ 	.byte	0x04, 0x17
        /*002a*/ 	.short	(.L_147 - .L_146)
.L_146:
        /*002c*/ 	.word	0x00000000
        /*0030*/ 	.short	0x0001
        /*0032*/ 	.short	0x0008
        /*0034*/ 	.byte	0x00, 0xf5, 0x21, 0x00


	//----- nvinfo : EIATTR_KPARAM_INFO
	.align		4
.L_147:
        /*0038*/ 	.byte	0x04, 0x17
        /*003a*/ 	.short	(.L_149 - .L_148)
.L_148:
        /*003c*/ 	.word	0x00000000
        /*0040*/ 	.short	0x0000
        /*0042*/ 	.short	0x0000
        /*0044*/ 	.byte	0x00, 0xf5, 0x21, 0x00


	//----- nvinfo : EIATTR_SPARSE_MMA_MASK
	.align		4
.L_149:
        /*0048*/ 	.byte	0x03, 0x50
        /*004a*/ 	.short	0x0000


	//----- nvinfo : EIATTR_MAXREG_COUNT
	.align		4
        /*004c*/ 	.byte	0x03, 0x1b
        /*004e*/ 	.short	0x00ff


	//----- nvinfo : EIATTR_MERCURY_ISA_VERSION
	.align		4
        /*0050*/ 	.byte	0x03, 0x5f
        /*0052*/ 	.short	0x0101


	//----- nvinfo : EIATTR_VRC_CTA_INIT_COUNT
	.align		4
        /*0054*/ 	.byte	0x02, 0x4a
	.zero		1
	.zero		1


	//----- nvinfo : EIATTR_EXIT_INSTR_OFFSETS
	.align		4
        /*0058*/ 	.byte	0x04, 0x1c
        /*005a*/ 	.short	(.L_151 - .L_150)


	//   ....[0]....
.L_150:
        /*005c*/ 	.word	0x00000070


	//   ....[1]....
        /*0060*/ 	.word	0x00000130


	//----- nvinfo : EIATTR_CBANK_PARAM_SIZE
	.align		4
.L_151:
        /*0064*/ 	.byte	0x03, 0x19
        /*0066*/ 	.short	0x001c


	//----- nvinfo : EIATTR_PARAM_CBANK
	.align		4
        /*0068*/ 	.byte	0x04, 0x0a
        /*006a*/ 	.short	(.L_153 - .L_152)
	.align		4
.L_152:
        /*006c*/ 	.word	index@(.nv.constant0._Z16vectorDotProductPfS_S_i)
        /*0070*/ 	.short	0x0380
        /*0072*/ 	.short	0x001c


	//----- nvinfo : EIATTR_SW_WAR
	.align		4
.L_153:
        /*0074*/ 	.byte	0x04, 0x36
        /*0076*/ 	.short	(.L_155 - .L_154)
.L_154:
        /*0078*/ 	.word	0x00000008
.L_155:


//--------------------- .nv.info._Z14matrixCofactorPiiS_ii --------------------------
	.section	.nv.info._Z14matrixCofactorPiiS_ii,"",@"SHT_CUDA_INFO"
	.sectionflags	@""
	.align	4


	//----- nvinfo : EIATTR_CUDA_API_VERSION
	.align		4
        /*0000*/ 	.byte	0x04, 0x37
        /*0002*/ 	.short	(.L_157 - .L_156)
.L_156:
        /*0004*/ 	.word	0x00000082


	//----- nvinfo : EIATTR_KPARAM_INFO
	.align		4
.L_157:
        /*0008*/ 	.byte	0x04, 0x17
        /*000a*/ 	.short	(.L_159 - .L_158)
.L_158:
        /*000c*/ 	.word	0x00000000
        /*0010*/ 	.short	0x0004
        /*0012*/ 	.short	0x001c
        /*0014*/ 	.byte	0x00, 0xf0, 0x11, 0x00


	//----- nvinfo : EIATTR_KPARAM_INFO
	.align		4
.L_159:
        /*0018*/ 	.byte	0x04, 0x17
        /*001a*/ 	.short	(.L_161 - .L_160)
.L_160:
        /*001c*/ 	.word	0x00000000
        /*0020*/ 	.short	0x0003
        /*0022*/ 	.short	0x0018
        /*0024*/ 	.byte	0x00, 0xf0, 0x11, 0x00


	//----- nvinfo : EIATTR_KPARAM_INFO
	.align		4
.L_161:
        /*0028*/ 	.byte	0x04, 0x17
        /*002a*/ 	.short	(.L_163 - .L_162)
.L_162:
        /*002c*/ 	.word	0x00000000
        /*0030*/ 	.short	0x0002
        /*0032*/ 	.short	0x0010
        /*0034*/ 	.byte	0x00, 0xf5, 0x21, 0x00


	//----- nvinfo : EIATTR_KPARAM_INFO
	.align		4
.L_163:
        /*0038*/ 	.byte	0x04, 0x17
        /*003a*/ 	.short	(.L_165 - .L_164)
.L_164:
        /*003c*/ 	.word	0x00000000
        /*0040*/ 	.short	0x0001
        /*0042*/ 	.short	0x0008
        /*0044*/ 	.byte	0x00, 0xf0, 0x11, 0x00


	//----- nvinfo : EIATTR_KPARAM_INFO
	.align		4
.L_165:
        /*0048*/ 	.byte	0x04, 0x17
        /*004a*/ 	.short	(.L_167 - .L_166)
.L_166:
        /*004c*/ 	.word	0x00000000
        /*0050*/ 	.short	0x0000
        /*0052*/ 	.short	0x0000
        /*0054*/ 	.byte	0x00, 0xf5, 0x21, 0x00


	//----- nvinfo : EIATTR_SPARSE_MMA_MASK
	.align		4
.L_167:
        /*0058*/ 	.byte	0x03, 0x50
        /*005a*/ 	.short	0x0000


	//----- nvinfo : EIATTR_MAXREG_COUNT
	.align		4
        /*005c*/ 	.byte	0x03, 0x1b
        /*005e*/ 	.short	0x00ff


	//----- nvinfo : EIATTR_MERCURY_ISA_VERSION
	.align		4
        /*0060*/ 	.byte	0x03, 0x5f
        /*0062*/ 	.short	0x0101


	//----- nvinfo : EIATTR_VRC_CTA_INIT_COUNT
	.align		4
        /*0064*/ 	.byte	0x02, 0x4a
	.zero		1
	.zero		1


	//----- nvinfo : EIATTR_EXIT_INSTR_OFFSETS
	.align		4
        /*0068*/ 	.byte	0x04, 0x1c
        /*006a*/ 	.short	(.L_169 - .L_168)


	//   ....[0]....
.L_168:
        /*006c*/ 	.word	0x000000c0


	//   ....[1]....
        /*0070*/ 	.word	0x000001b0


	//   ....[2]....
        /*0074*/ 	.word	0x00000280


	//   ....[3]....
        /*0078*/ 	.word	0x00000350


	//   ....[4]....
        /*007c*/ 	.word	0x00000370


	//   ....[5]....
        /*0080*/ 	.word	0x00000420


	//----- nvinfo : EIATTR_CRS_STACK_SIZE
	.align		4
.L_169:
        /*0084*/ 	.byte	0x04, 0x1e
        /*0086*/ 	.short	(.L_171 - .L_170)
.L_170:
        /*0088*/ 	.word	0x00000000


	//----- nvinfo : EIATTR_CBANK_PARAM_SIZE
	.align		4
.L_171:
        /*008c*/ 	.byte	0x03, 0x19
        /*008e*/ 	.short	0x0020


	//----- nvinfo : EIATTR_PARAM_CBANK
	.align		4
        /*0090*/ 	.byte	0x04, 0x0a
        /*0092*/ 	.short	(.L_173 - .L_172)
	.align		4
.L_172:
        /*0094*/ 	.word	index@(.nv.constant0._Z14matrixCofactorPiiS_ii)
        /*0098*/ 	.short	0x0380
        /*009a*/ 	.short	0x0020


	//----- nvinfo : EIATTR_SW_WAR
	.align		4
.L_173:
        /*009c*/ 	.byte	0x04, 0x36
        /*009e*/ 	.short	(.L_175 - .L_174)
.L_174:
        /*00a0*/ 	.word	0x00000008
.L_175:


//--------------------- .nv.info._Z18vectorCrossProductPfS_S_ --------------------------
	.section	.nv.info._Z18vectorCrossProductPfS_S_,"",@"SHT_CUDA_INFO"
	.sectionflags	@""
	.align	4


	//----- nvinfo : EIATTR_CUDA_API_VERSION
	.align		4
        /*0000*/ 	.byte	0x04, 0x37
        /*0002*/ 	.short	(.L_177 - .L_176)
.L_176:
        /*0004*/ 	.word	0x00000082


	//----- nvinfo : EIATTR_KPARAM_INFO
	.align		4
.L_177:
        /*0008*/ 	.byte	0x04, 0x17
        /*000a*/ 	.short	(.L_179 - .L_178)
.L_178:
        /*000c*/ 	.word	0x00000000
        /*0010*/ 	.short	0x0002
        /*0012*/ 	.short	0x0010
        /*0014*/ 	.byte	0x00, 0xf5, 0x21, 0x00


	//----- nvinfo : EIATTR_KPARAM_INFO
	.align		4
.L_179:
        /*0018*/ 	.byte	0x04, 0x17
        /*001a*/ 	.short	(.L_181 - .L_180)
.L_180:
        /*001c*/ 	.word	0x00000000
        /*0020*/ 	.short	0x0001
        /*0022*/ 	.short	0x0008
        /*0024*/ 	.byte	0x00, 0xf5, 0x21, 0x00


	//----- nvinfo : EIATTR_KPARAM_INFO
	.align		4
.L_181:
        /*0028*/ 	.byte	0x04, 0x17
        /*002a*/ 	.short	(.L_183 - .L_182)
.L_182:
        /*002c*/ 	.word	0x00000000
        /*0030*/ 	.short	0x0000
        /*0032*/ 	.short	0x0000
        /*0034*/ 	.byte	0x00, 0xf5, 0x21, 0x00


	//----- nvinfo : EIATTR_SPARSE_MMA_MASK
	.align		4
.L_183:
        /*0038*/ 	.byte	0x03, 0x50
        /*003a*/ 	.short	0x0000


	//----- nvinfo : EIATTR_MAXREG_COUNT
	.align		4
        /*003c*/ 	.byte	0x03, 0x1b
        /*003e*/ 	.short	0x00ff


	//----- nvinfo : EIATTR_MERCURY_ISA_VERSION
	.align		4
        /*0040*/ 	.byte	0x03, 0x5f
        /*0042*/ 	.short	0x0101


	//----- nvinfo : EIATTR_VRC_CTA_INIT_COUNT
	.align		4
        /*0044*/ 	.byte	0x02, 0x4a
	.zero		1
	.zero		1


	//----- nvinfo : EIATTR_EXIT_INSTR_OFFSETS
	.align		4
        /*0048*/ 	.byte	0x04, 0x1c
        /*004a*/ 	.short	(.L_185 - .L_184)


	//   ....[0]....
.L_184:
        /*004c*/ 	.word	0x00000030


	//   ....[1]....
        /*0050*/ 	.word	0x000001a0


	//----- nvinfo : EIATTR_CBANK_PARAM_SIZE
	.align		4
.L_185:
        /*0054*/ 	.byte	0x03, 0x19
        /*0056*/ 	.short	0x0018


	//----- nvinfo : EIATTR_PARAM_CBANK
	.align		4
        /*0058*/ 	.byte	0x04, 0x0a
        /*005a*/ 	.short	(.L_187 - .L_186)
	.align		4
.L_186:
        /*005c*/ 	.word	index@(.nv.constant0._Z18vectorCrossProductPfS_S_)
        /*0060*/ 	.short	0x0380
        /*0062*/ 	.short	0x0018


	//----- nvinfo : EIATTR_SW_WAR
	.align		4
.L_187:
        /*0064*/ 	.byte	0x04, 0x36
        /*0066*/ 	.short	(.L_189 - .L_188)
.L_188:
        /*0068*/ 	.word	0x00000008
.L_189:


//--------------------- .nv.info._Z11matrixTracePiiS_ --------------------------
	.section	.nv.info._Z11matrixTracePiiS_,"",@"SHT_CUDA_INFO"
	.sectionflags	@""
	.align	4


	//----- nvinfo : EIATTR_CUDA_API_VERSION
	.align		4
        /*0000*/ 	.byte	0x04, 0x37
        /*0002*/ 	.short	(.L_191 - .L_190)
.L_190:
        /*0004*/ 	.word	0x00000082


	//----- nvinfo : EIATTR_KPARAM_INFO
	.align		4
.L_191:
        /*0008*/ 	.byte	0x04, 0x17
        /*000a*/ 	.short	(.L_193 - .L_192)
.L_192:
        /*000c*/ 	.word	0x00000000
        /*0010*/ 	.short	0x0002
        /*0012*/ 	.short	0x0010
        /*0014*/ 	.byte	0x00, 0xf5, 0x21, 0x00


	//----- nvinfo : EIATTR_KPARAM_INFO
	.align		4
.L_193:
        /*0018*/ 	.byte	0x04, 0x17
        /*001a*/ 	.short	(.L_195 - .L_194)
.L_194:
        /*001c*/ 	.word	0x00000000
        /*0020*/ 	.short	0x0001
        /*0022*/ 	.short	0x0008
        /*0024*/ 	.byte	0x00, 0xf0, 0x11, 0x00


	//----- nvinfo : EIATTR_KPARAM_INFO
	.align		4
.L_195:
        /*0028*/ 	.byte	0x04, 0x17
        /*002a*/ 	.short	(.L_197 - .L_196)
.L_196:
        /*002c*/ 	.word	0x00000000
        /*0030*/ 	.short	0x0000
        /*0032*/ 	.short	0x0000
        /*0034*/ 	.byte	0x00, 0xf5, 0x21, 0x00


	//----- nvinfo : EIATTR_SPARSE_MMA_MASK
	.align		4
.L_197:
        /*0038*/ 	.byte	0x03, 0x50
        /*003a*/ 	.short	0x0000


	//----- nvinfo : EIATTR_MAXREG_COUNT
	.align		4
        /*003c*/ 	.byte	0x03, 0x1b
        /*003e*/ 	.short	0x00ff


	//----- nvinfo : EIATTR_MERCURY_ISA_VERSION
	.align		4
        /*0040*/ 	.byte	0x03, 0x5f
        /*0042*/ 	.short	0x0101


	//----- nvinfo : EIATTR_VRC_CTA_INIT_COUNT
	.align		4
        /*0044*/ 	.byte	0x02, 0x4a
	.zero		1
	.zero		1


	//----- nvinfo : EIATTR_EXIT_INSTR_OFFSETS
	.align		4
        /*0048*/ 	.byte	0x04, 0x1c
        /*004a*/ 	.short	(.L_199 - .L_198)


	//   ....[0]....
.L_198:
        /*004c*/ 	.word	0x000000c0


	//   ....[1]....
        /*0050*/ 	.word	0x000001a0


	//----- nvinfo : EIATTR_CRS_STACK_SIZE
	.align		4
.L_199:
        /*0054*/ 	.byte	0x04, 0x1e
        /*0056*/ 	.short	(.L_201 - .L_200)
.L_200:
        /*0058*/ 	.word	0x00000000


	//----- nvinfo : EIATTR_CBANK_PARAM_SIZE
	.align		4
.L_201:
        /*005c*/ 	.byte	0x03, 0x19
        /*005e*/ 	.short	0x0018


	//----- nvinfo : EIATTR_PARAM_CBANK
	.align		4
        /*0060*/ 	.byte	0x04, 0x0a
        /*0062*/ 	.short	(.L_203 - .L_202)
	.align		4
.L_202:
        /*0064*/ 	.word	index@(.nv.constant0._Z11matrixTracePiiS_)
        /*0068*/ 	.short	0x0380
        /*006a*/ 	.short	0x0018


	//----- nvinfo : EIATTR_SW_WAR
	.align		4
.L_203:
        /*006c*/ 	.byte	0x04, 0x36
        /*006e*/ 	.short	(.L_205 - .L_204)
.L_204:
        /*0070*/ 	.word	0x00000008
.L_205:


//--------------------- .nv.info._Z15vectorMagnitudePfS_i --------------------------
	.section	.nv.info._Z15vectorMagnitudePfS_i,"",@"SHT_CUDA_INFO"
	.sectionflags	@""
	.align	4


	//----- nvinfo : EIATTR_CUDA_API_VERSION
	.align		4
        /*0000*/ 	.byte	0x04, 0x37
        /*0002*/ 	.short	(.L_207 - .L_206)
.L_206:
        /*0004*/ 	.word	0x00000082


	//----- nvinfo : EIATTR_KPARAM_INFO
	.align		4
.L_207:
        /*0008*/ 	.byte	0x04, 0x17
        /*000a*/ 	.short	(.L_209 - .L_208)
.L_208:
        /*000c*/ 	.word	0x00000000
        /*0010*/ 	.short	0x0002
        /*0012*/ 	.short	0x0010
        /*0014*/ 	.byte	0x00, 0xf0, 0x11, 0x00


	//----- nvinfo : EIATTR_KPARAM_INFO
	.align		4
.L_209:
        /*0018*/ 	.byte	0x04, 0x17
        /*001a*/ 	.short	(.L_211 - .L_210)
.L_210:
        /*001c*/ 	.word	0x00000000
        /*0020*/ 	.short	0x0001
        /*0022*/ 	.short	0x0008
        /*0024*/ 	.byte	0x00, 0xf5, 0x21, 0x00


	//----- nvinfo : EIATTR_KPARAM_INFO
	.align		4
.L_211:
        /*0028*/ 	.byte	0x04, 0x17
        /*002a*/ 	.short	(.L_213 - .L_212)
.L_212:
        /*002c*/ 	.word	0x00000000
        /*0030*/ 	.short	0x0000
        /*0032*/ 	.short	0x0000
        /*0034*/ 	.byte	0x00, 0xf5, 0x21, 0x00


	//----- nvinfo : EIATTR_SPARSE_MMA_MASK
	.align		4
.L_213:
        /*0038*/ 	.byte	0x03, 0x50
        /*003a*/ 	.short	0x0000


	//----- nvinfo : EIATTR_MAXREG_COUNT
	.align		4
        /*003c*/ 	.byte	0x03, 0x1b
        /*003e*/ 	.short	0x00ff


	//----- nvinfo : EIATTR_MERCURY_ISA_VERSION
	.align		4
        /*0040*/ 	.byte	0x03, 0x5f
        /*0042*/ 	.short	0x0101


	//----- nvinfo : EIATTR_VRC_CTA_INIT_COUNT
	.align		4
        /*0044*/ 	.byte	0x02, 0x4a
	.zero		1
	.zero		1


	//----- nvinfo : EIATTR_EXIT_INSTR_OFFSETS
	.align		4
        /*0048*/ 	.byte	0x04, 0x1c
        /*004a*/ 	.short	(.L_215 - .L_214)


	//   ....[0]....
.L_214:
        /*004c*/ 	.word	0x00000070


	//   ....[1]....
        /*0050*/ 	.word	0x000001d0


	//----- nvinfo : EIATTR_CRS_STACK_SIZE
	.align		4
.L_215:
        /*0054*/ 	.byte	0x04, 0x1e
        /*0056*/ 	.short	(.L_217 - .L_216)
.L_216:
        /*0058*/ 	.word	0x00000000


	//----- nvinfo : EIATTR_CBANK_PARAM_SIZE
	.align		4
.L_217:
        /*005c*/ 	.byte	0x03, 0x19
        /*005e*/ 	.short	0x0014


	//----- nvinfo : EIATTR_PARAM_CBANK
	.align		4
        /*0060*/ 	.byte	0x04, 0x0a
        /*0062*/ 	.short	(.L_219 - .L_218)
	.align		4
.L_218:
        /*0064*/ 	.word	index@(.nv.constant0._Z15vectorMagnitudePfS_i)
        /*0068*/ 	.short	0x0380
        /*006a*/ 	.short	0x0014


	//----- nvinfo : EIATTR_SW_WAR
	.align		4
.L_219:
        /*006c*/ 	.byte	0x04, 0x36
        /*006e*/ 	.short	(.L_221 - .L_220)
.L_220:
        /*0070*/ 	.word	0x00000008
.L_221:


//--------------------- .nv.info._Z25matrixElementwiseDivisionPiS_S_ii --------------------------
	.section	.nv.info._Z25matrixElementwiseDivisionPiS_S_ii,"",@"SHT_CUDA_INFO"
	.sectionflags	@""
	.align	4


	//----- nvinfo : EIATTR_CUDA_API_VERSION
	.align		4
        /*0000*/ 	.byte	0x04, 0x37
        /*0002*/ 	.short	(.L_223 - .L_222)
.L_222:
        /*0004*/ 	.word	0x00000082


	//----- nvinfo : EIATTR_KPARAM_INFO
	.align		4
.L_223:
        /*0008*/ 	.byte	0x04, 0x17
        /*000a*/ 	.short	(.L_225 - .L_224)
.L_224:
        /*000c*/ 	.word	0x00000000
        /*0010*/ 	.short	0x0004
        /*0012*/ 	.short	0x001c
        /*0014*/ 	.byte	0x00, 0xf0, 0x11, 0x00


	//----- nvinfo : EIATTR_KPARAM_INFO
	.align		4
.L_225:
        /*0018*/ 	.byte	0x04, 0x17
        /*001a*/ 	.short	(.L_227 - .L_226)
.L_226:
        /*001c*/ 	.word	0x00000000
        /*0020*/ 	.short	0x0003
        /*0022*/ 	.short	0x0018
        /*0024*/ 	.byte	0x00, 0xf0, 0x11, 0x00


	//----- nvinfo : EIATTR_KPARAM_INFO
	.align		4
.L_227:
        /*0028*/ 	.byte	0x04, 0x17
        /*002a*/ 	.short	(.L_229 - .L_228)
.L_228:
        /*002c*/ 	.word	0x00000000
        /*0030*/ 	.short	0x0002
        /*0032*/ 	.short	0x0010
        /*0034*/ 	.byte	0x00, 0xf5, 0x21, 0x00


	//----- nvinfo : EIATTR_KPARAM_INFO
	.align		4
.L_229:
        /*0038*/ 	.byte	0x04, 0x17
        /*003a*/ 	.short	(.L_231 - .L_230)
.L_230:
        /*003c*/ 	.word	0x00000000
        /*0040*/ 	.short	0x0001
        /*0042*/ 	.short	0x0008
        /*0044*/ 	.byte	0x00, 0xf5, 0x21, 0x00


	//----- nvinfo : EIATTR_KPARAM_INFO
	.align		4
.L_231:
        /*0048*/ 	.byte	0x04, 0x17
        /*004a*/ 	.short	(.L_233 - .L_232)
.L_232:
        /*004c*/ 	.word	0x00000000
        /*0050*/ 	.short	0x0000
        /*0052*/ 	.short	0x0000
        /*0054*/ 	.byte	0x00, 0xf5, 0x21, 0x00


	//----- nvinfo : EIATTR_SPARSE_MMA_MASK
	.align		4
.L_233:
        /*0058*/ 	.byte	0x03, 0x50
        /*005a*/ 	.short	0x0000


	//----- nvinfo : EIATTR_MAXREG_COUNT
	.align		4
        /*005c*/ 	.byte	0x03, 0x1b
        /*005e*/ 	.short	0x00ff


	//----- nvinfo : EIATTR_MERCURY_ISA_VERSION
	.align		4
        /*0060*/ 	.byte	0x03, 0x5f
        /*0062*/ 	.short	0x0101


	//----- nvinfo : EIATTR_VRC_CTA_INIT_COUNT
	.align		4
        /*0064*/ 	.byte	0x02, 0x4a
	.zero		1
	.zero		1


	//----- nvinfo : EIATTR_EXIT_INSTR_OFFSETS
	.align		4
        /*0068*/ 	.byte	0x04, 0x1c
        /*006a*/ 	.short	(.L_235 - .L_234)


	//   ....[0]....
.L_234:
        /*006c*/ 	.word	0x000000c0


	//   ....[1]....
        /*0070*/ 	.word	0x00000130


	//   ....[2]....
        /*0074*/ 	.word	0x00000320


	//----- nvinfo : EIATTR_CBANK_PARAM_SIZE
	.align		4
.L_235:
        /*0078*/ 	.byte	0x03, 0x19
        /*007a*/ 	.short	0x0020


	//----- nvinfo : EIATTR_PARAM_CBANK
	.align		4
        /*007c*/ 	.byte	0x04, 0x0a
        /*007e*/ 	.short	(.L_237 - .L_236)
	.align		4
.L_236:
        /*0080*/ 	.word	index@(.nv.constant0._Z25matrixElementwiseDivisionPiS_S_ii)
        /*0084*/ 	.short	0x0380
        /*0086*/ 	.short	0x0020


	//----- nvinfo : EIATTR_SW_WAR
	.align		4
.L_237:
        /*0088*/ 	.byte	0x04, 0x36
        /*008a*/ 	.short	(.L_239 - .L_238)
.L_238:
        /*008c*/ 	.word	0x00000008
.L_239:


//--------------------- .nv.info._Z12vectorDividePfS_S_i --------------------------
	.section	.nv.info._Z12vectorDividePfS_S_i,"",@"SHT_CUDA_INFO"
	.sectionflags	@""
	.align	4


	//----- nvinfo : EIATTR_CUDA_API_VERSION
	.align		4
        /*0000*/ 	.byte	0x04, 0x37
        /*0002*/ 	.short	(.L_241 - .L_240)
.L_240:
        /*0004*/ 	.word	0x00000082


	//----- nvinfo : EIATTR_KPARAM_INFO
	.align		4
.L_241:
        /*0008*/ 	.byte	0x04, 0x17
        /*000a*/ 	.short	(.L_243 - .L_242)
.L_242:
        /*000c*/ 	.word	0x00000000
        /*0010*/ 	.short	0x0003
        /*0012*/ 	.short	0x0018
        /*0014*/ 	.byte	0x00, 0xf0, 0x11, 0x00


	//----- nvinfo : EIATTR_KPARAM_INFO
	.align		4
.L_243:
        /*0018*/ 	.byte	0x04, 0x17
        /*001a*/ 	.short	(.L_245 - .L_244)
.L_244:
        /*001c*/ 	.word	0x00000000
        /*0020*/ 	.short	0x0002
        /*0022*/ 	.short	0x0010
        /*0024*/ 	.byte	0x00, 0xf5, 0x21, 0x00


	//----- nvinfo : EIATTR_KPARAM_INFO
	.align		4
.L_245:
        /*0028*/ 	.byte	0x04, 0x17
        /*002a*/ 	.short	(.L_247 - .L_246)
.L_246:
        /*002c*/ 	.word	0x00000000
        /*0030*/ 	.short	0x0001
        /*0032*/ 	.short	0x0008
        /*0034*/ 	.byte	0x00, 0xf5, 0x21, 0x00


	//----- nvinfo : EIATTR_KPARAM_INFO
	.align		4
.L_247:
        /*0038*/ 	.byte	0x04, 0x17
        /*003a*/ 	.short	(.L_249 - .L_248)
.L_248:
        /*003c*/ 	.word	0x00000000
        /*0040*/ 	.short	0x0000
        /*0042*/ 	.short	0x0000
        /*0044*/ 	.byte	0x00, 0xf5, 0x21, 0x00


	//----- nvinfo : EIATTR_SPARSE_MMA_MASK
	.align		4
.L_249:
        /*0048*/ 	.byte	0x03, 0x50
        /*004a*/ 	.short	0x0000


	//----- nvinfo : EIATTR_MAXREG_COUNT
	.align		4
        /*004c*/ 	.byte	0x03, 0x1b
        /*004e*/ 	.short	0x00ff


	//----- nvinfo : EIATTR_MERCURY_ISA_VERSION
	.align		4
        /*0050*/ 	.byte	0x03, 0x5f
        /*0052*/ 	.short	0x0101


	//----- nvinfo : EIATTR_VRC_CTA_INIT_COUNT
	.align		4
        /*0054*/ 	.byte	0x02, 0x4a
	.zero		1
	.zero		1


	//----- nvinfo : EIATTR_EXIT_INSTR_OFFSETS
	.align		4
        /*0058*/ 	.byte	0x04, 0x1c
        /*005a*/ 	.short	(.L_251 - .L_250)


	//   ....[0]....
.L_250:
        /*005c*/ 	.word	0x00000070


	//   ....[1]....
        /*0060*/ 	.word	0x000000d0


	//   ....[2]....
        /*0064*/ 	.word	0x00000210


	//----- nvinfo : EIATTR_CRS_STACK_SIZE
	.align		4
.L_251:
        /*0068*/ 	.byte	0x04, 0x1e
        /*006a*/ 	.short	(.L_253 - .L_252)
.L_252:
        /*006c*/ 	.word	0x00000000


	//----- nvinfo : EIATTR_CBANK_PARAM_SIZE
	.align		4
.L_253:
        /*0070*/ 	.byte	0x03, 0x19
        /*0072*/ 	.short	0x001c


	//----- nvinfo : EIATTR_PARAM_CBANK
	.align		4
        /*0074*/ 	.byte	0x04, 0x0a
        /*0076*/ 	.short	(.L_255 - .L_254)
	.align		4
.L_254:
        /*0078*/ 	.word	index@(.nv.constant0._Z12vectorDividePfS_S_i)
        /*007c*/ 	.short	0x0380
        /*007e*/ 	.short	0x001c


	//----- nvinfo : EIATTR_SW_WAR
	.align		4
.L_255:
        /*0080*/ 	.byte	0x04, 0x36
        /*0082*/ 	.short	(.L_257 - .L_256)
.L_256:
        /*0084*/ 	.word	0x00000008
.L_257:


//--------------------- .nv.info._Z31matrixElementwiseMultiplicationPiS_S_ii --------------------------
	.section	.nv.info._Z31matrixElementwiseMultiplicationPiS_S_ii,"",@"SHT_CUDA_INFO"
	.sectionflags	@""
	.align	4


	//----- nvinfo : EIATTR_CUDA_API_VERSION
	.align		4
        /*0000*/ 	.byte	0x04, 0x37
        /*0002*/ 	.short	(.L_259 - .L_258)
.L_258:
        /*0004*/ 	.word	0x00000082


	//----- nvinfo : EIATTR_KPARAM_INFO
	.align		4
.L_259:
        /*0008*/ 	.byte	0x04, 0x17
        /*000a*/ 	.short	(.L_261 - .L_260)
.L_260:
        /*000c*/ 	.word	0x00000000
        /*0010*/ 	.short	0x0004
        /*0012*/ 	.short	0x001c
        /*0014*/ 	.byte	0x00, 0xf0, 0x11, 0x00


	//----- nvinfo : EIATTR_KPARAM_INFO
	.align		4
.L_261:
        /*0018*/ 	.byte	0x04, 0x17
        /*001a*/ 	.short	(.L_263 - .L_262)
.L_262:
        /*001c*/ 	.word	0x00000000
        /*0020*/ 	.short	0x0003
        /*0022*/ 	.short	0x0018
        /*0024*/ 	.byte	0x00, 0xf0, 0x11, 0x00


	//----- nvinfo : EIATTR_KPARAM_INFO
	.align		4
.L_263:
        /*0028*/ 	.byte	0x04, 0x17
        /*002a*/ 	.short	(.L_265 - .L_264)
.L_264:
        /*002c*/ 	.word	0x00000000
        /*0030*/ 	.short	0x0002
        /*0032*/ 	.short	0x0010
        /*0034*/ 	.byte	0x00, 0xf5, 0x21, 0x00


	//----- nvinfo : EIATTR_KPARAM_INFO
	.align		4
.L_265:
        /*0038*/ 	.byte	0x04, 0x17
        /*003a*/ 	.short	(.L_267 - .L_266)
.L_266:
        /*003c*/ 	.word	0x00000000
        /*0040*/ 	.short	0x0001
        /*0042*/ 	.short	0x0008
        /*0044*/ 	.byte	0x00, 0xf5, 0x21, 0x00


	//----- nvinfo : EIATTR_KPARAM_INFO
	.align		4
.L_267:
        /*0048*/ 	.byte	0x04, 0x17
        /*004a*/ 	.short	(.L_269 - .L_268)
.L_268:
        /*004c*/ 	.word	0x00000000
        /*0050*/ 	.short	0x0000
        /*0052*/ 	.short	0x0000
        /*0054*/ 	.byte	0x00, 0xf5, 0x21, 0x00


	//----- nvinfo : EIATTR_SPARSE_MMA_MASK
	.align		4
.L_269:
        /*0058*/ 	.byte	0x03, 0x50
        /*005a*/ 	.short	0x0000


	//----- nvinfo : EIATTR_MAXREG_COUNT
	.align		4
        /*005c*/ 	.byte	0x03, 0x1b
        /*005e*/ 	.short	0x00ff


	//----- nvinfo : EIATTR_MERCURY_ISA_VERSION
	.align		4
        /*0060*/ 	.byte	0x03, 0x5f
        /*0062*/ 	.short	0x0101


	//----- nvinfo : EIATTR_VRC_CTA_INIT_COUNT
	.align		4
        /*0064*/ 	.byte	0x02, 0x4a
	.zero		1
	.zero		1


	//----- nvinfo : EIATTR_EXIT_INSTR_OFFSETS
	.align		4
        /*0068*/ 	.byte	0x04, 0x1c
        /*006a*/ 	.short	(.L_271 - .L_270)


	//   ....[0]....
.L_270:
        /*006c*/ 	.word	0x000000c0


	//   ....[1]....
        /*0070*/ 	.word	0x00000190


	//----- nvinfo : EIATTR_CBANK_PARAM_SIZE
	.align		4
.L_271:
        /*0074*/ 	.byte	0x03, 0x19
        /*0076*/ 	.short	0x0020


	//----- nvinfo : EIATTR_PARAM_CBANK
	.align		4
        /*0078*/ 	.byte	0x04, 0x0a
        /*007a*/ 	.short	(.L_273 - .L_272)
	.align		4
.L_272:
        /*007c*/ 	.word	index@(.nv.constant0._Z31matrixElementwiseMultiplicationPiS_S_ii)
        /*0080*/ 	.short	0x0380
        /*0082*/ 	.short	0x0020


	//----- nvinfo : EIATTR_SW_WAR
	.align		4
.L_273:
        /*0084*/ 	.byte	0x04, 0x36
        /*0086*/ 	.short	(.L_275 - .L_274)
.L_274:
        /*0088*/ 	.word	0x00000008
.L_275:


//--------------------- .nv.info._Z17matrixSubtractionPiS_S_ii --------------------------
	.section	.nv.info._Z17matrixSubtractionPiS_S_ii,"",@"SHT_CUDA_INFO"
	.sectionflags	@""
	.align	4


	//----- nvinfo : EIATTR_CUDA_API_VERSION
	.align		4
        /*0000*/ 	.byte	0x04, 0x37
        /*0002*/ 	.short	(.L_277 - .L_276)
.L_276:
        /*0004*/ 	.word	0x00000082


	//----- nvinfo : EIATTR_KPARAM_INFO
	.align		4
.L_277:
        /*0008*/ 	.byte	0x04, 0x17
        /*000a*/ 	.short	(.L_279 - .L_278)
.L_278:
        /*000c*/ 	.word	0x00000000
        /*0010*/ 	.short	0x0004
        /*0012*/ 	.short	0x001c
        /*0014*/ 	.byte	0x00, 0xf0, 0x11, 0x00


	//----- nvinfo : EIATTR_KPARAM_INFO
	.align		4
.L_279:
        /*0018*/ 	.byte	0x04, 0x17
        /*001a*/ 	.short	(.L_281 - .L_280)
.L_280:
        /*001c*/ 	.word	0x00000000
        /*0020*/ 	.short	0x0003
        /*0022*/ 	.short	0x0018
        /*0024*/ 	.byte	0x00, 0xf0, 0x11, 0x00


	//----- nvinfo : EIATTR_KPARAM_INFO
	.align		4
.L_281:
        /*0028*/ 	.byte	0x04, 0x17
        /*002a*/ 	.short	(.L_283 - .L_282)
.L_282:
        /*002c*/ 	.word	0x00000000
        /*0030*/ 	.short	0x0002
        /*0032*/ 	.short	0x0010
        /*0034*/ 	.byte	0x00, 0xf5, 0x21, 0x00


	//----- nvinfo : EIATTR_KPARAM_INFO
	.align		4
.L_283:
        /*0038*/ 	.byte	0x04, 0x17
        /*003a*/ 	.short	(.L_285 - .L_284)
.L_284:
        /*003c*/ 	.word	0x00000000
        /*0040*/ 	.short	0x0001
        /*0042*/ 	.short	0x0008
        /*0044*/ 	.byte	0x00, 0xf5, 0x21, 0x00


	//----- nvinfo : EIATTR_KPARAM_INFO
	.align		4
.L_285:
        /*0048*/ 	.byte	0x04, 0x17
        /*004a*/ 	.short	(.L_287 - .L_286)
.L_286:
        /*004c*/ 	.word	0x00000000
        /*0050*/ 	.short	0x0000
        /*0052*/ 	.short	0x0000
        /*0054*/ 	.byte	0x00, 0xf5, 0x21, 0x00


	//----- nvinfo : EIATTR_SPARSE_MMA_MASK
	.align		4
.L_287:
        /*0058*/ 	.byte	0x03, 0x50
        /*005a*/ 	.short	0x0000


	//----- nvinfo : EIATTR_MAXREG_COUNT
	.align		4
        /*005c*/ 	.byte	0x03, 0x1b
        /*005e*/ 	.short	0x00ff


	//----- nvinfo : EIATTR_MERCURY_ISA_VERSION
	.align		4
        /*0060*/ 	.byte	0x03, 0x5f
        /*0062*/ 	.short	0x0101


	//----- nvinfo : EIATTR_VRC_CTA_INIT_COUNT
	.align		4
        /*0064*/ 	.byte	0x02, 0x4a
	.zero		1
	.zero		1


	//----- nvinfo : EIATTR_EXIT_INSTR_OFFSETS
	.align		4
        /*0068*/ 	.byte	0x04, 0x1c
        /*006a*/ 	.short	(.L_289 - .L_288)


	//   ....[0]....
.L_288:
        /*006c*/ 	.word	0x000000c0


	//   ....[1]....
        /*0070*/ 	.word	0x00000190


	//----- nvinfo : EIATTR_CBANK_PARAM_SIZE
	.align		4
.L_289:
        /*0074*/ 	.byte	0x03, 0x19
        /*0076*/ 	.short	0x0020


	//----- nvinfo : EIATTR_PARAM_CBANK
	.align		4
        /*0078*/ 	.byte	0x04, 0x0a
        /*007a*/ 	.short	(.L_291 - .L_290)
	.align		4
.L_290:
        /*007c*/ 	.word	index@(.nv.constant0._Z17matrixSubtractionPiS_S_ii)
        /*0080*/ 	.short	0x0380
        /*0082*/ 	.short	0x0020


	//----- nvinfo : EIATTR_SW_WAR
	.align		4
.L_291:
        /*0084*/ 	.byte	0x04, 0x36
        /*0086*/ 	.short	(.L_293 - .L_292)
.L_292:
        /*0088*/ 	.word	0x00000008
.L_293:


//--------------------- .nv.info._Z17vectorSubtractionPfS_S_i --------------------------
	.section	.nv.info._Z17vectorSubtractionPfS_S_i,"",@"SHT_CUDA_INFO"
	.sectionflags	@""
	.align	4


	//----- nvinfo : EIATTR_CUDA_API_VERSION
	.align		4
        /*0000*/ 	.byte	0x04, 0x37
        /*0002*/ 	.short	(.L_295 - .L_294)
.L_294:
        /*0004*/ 	.word	0x00000082


	//----- nvinfo : EIATTR_KPARAM_INFO
	.align		4
.L_295:
        /*0008*/ 	.byte	0x04, 0x17
        /*000a*/ 	.short	(.L_297 - .L_296)
.L_296:
        /*000c*/ 	.word	0x00000000
        /*0010*/ 	.short	0x0003
        /*0012*/ 	.short	0x0018
        /*0014*/ 	.byte	0x00, 0xf0, 0x11, 0x00


	//----- nvinfo : EIATTR_KPARAM_INFO
	.align		4
.L_297:
        /*0018*/ 	.byte	0x04, 0x17
        /*001a*/ 	.short	(.L_299 - .L_298)
.L_298:
        /*001c*/ 	.word	0x00000000
        /*0020*/ 	.short	0x0002
        /*0022*/ 	.short	0x0010
        /*0024*/ 	.byte	0x00, 0xf5, 0x21, 0x00


	//----- nvinfo : EIATTR_KPARAM_INFO
	.align		4
.L_299:
        /*0028*/ 	.byte	0x04, 0x17
        /*002a*/ 	.short	(.L_301 - .L_300)
.L_300:
        /*002c*/ 	.word	0x00000000
        /*0030*/ 	.short	0x0001
        /*0032*/ 	.short	0x0008
        /*0034*/ 	.byte	0x00, 0xf5, 0x21, 0x00


	//----- nvinfo : EIATTR_KPARAM_INFO
	.align		4
.L_301:
        /*0038*/ 	.byte	0x04, 0x17
        /*003a*/ 	.short	(.L_303 - .L_302)
.L_302:
        /*003c*/ 	.word	0x00000000
        /*0040*/ 	.short	0x0000
        /*0042*/ 	.short	0x0000
        /*0044*/ 	.byte	0x00, 0xf5, 0x21, 0x00


	//----- nvinfo : EIATTR_SPARSE_MMA_MASK
	.align		4
.L_303:
        /*0048*/ 	.byte	0x03, 0x50
        /*004a*/ 	.short	0x0000


	//----- nvinfo : EIATTR_MAXREG_COUNT
	.align		4
        /*004c*/ 	.byte	0x03, 0x1b
        /*004e*/ 	.short	0x00ff


	//----- nvinfo : EIATTR_MERCURY_ISA_VERSION
	.align		4
        /*0050*/ 	.byte	0x03, 0x5f
        /*0052*/ 	.short	0x0101


	//----- nvinfo : EIATTR_VRC_CTA_INIT_COUNT
	.align		4
        /*0054*/ 	.byte	0x02, 0x4a
	.zero		1
	.zero		1


	//----- nvinfo : EIATTR_EXIT_INSTR_OFFSETS
	.align		4
        /*0058*/ 	.byte	0x04, 0x1c
        /*005a*/ 	.short	(.L_305 - .L_304)


	//   ....[0]....
.L_304:
        /*005c*/ 	.word	0x00000070


	//   ....[1]....
        /*0060*/ 	.word	0x00000130


	//----- nvinfo : EIATTR_CBANK_PARAM_SIZE
	.align		4
.L_305:
        /*0064*/ 	.byte	0x03, 0x19
        /*0066*/ 	.short	0x001c


	//----- nvinfo : EIATTR_PARAM_CBANK
	.align		4
        /*0068*/ 	.byte	0x04, 0x0a
        /*006a*/ 	.short	(.L_307 - .L_306)
	.align		4
.L_306:
        /*006c*/ 	.word	index@(.nv.constant0._Z17vectorSubtractionPfS_S_i)
        /*0070*/ 	.short	0x0380
        /*0072*/ 	.short	0x001c


	//----- nvinfo : EIATTR_SW_WAR
	.align		4
.L_307:
        /*0074*/ 	.byte	0x04, 0x36
        /*0076*/ 	.short	(.L_309 - .L_308)
.L_308:
        /*0078*/ 	.word	0x00000008
.L_309:


//--------------------- .nv.info._Z14matrixAdditionPiS_S_ii --------------------------
	.section	.nv.info._Z14matrixAdditionPiS_S_ii,"",@"SHT_CUDA_INFO"
	.sectionflags	@""
	.align	4


	//----- nvinfo : EIATTR_CUDA_API_VERSION
	.align		4
        /*0000*/ 	.byte	0x04, 0x37
        /*0002*/ 	.short	(.L_311 - .L_310)
.L_310:
        /*0004*/ 	.word	0x00000082


	//----- nvinfo : EIATTR_KPARAM_INFO
	.align		4
.L_311:
        /*0008*/ 	.byte	0x04, 0x17
        /*000a*/ 	.short	(.L_313 - .L_312)
.L_312:
        /*000c*/ 	.word	0x00000000
        /*0010*/ 	.short	0x0004
        /*0012*/ 	.short	0x001c
        /*0014*/ 	.byte	0x00, 0xf0, 0x11, 0x00


	//----- nvinfo : EIATTR_KPARAM_INFO
	.align		4
.L_313:
        /*0018*/ 	.byte	0x04, 0x17
        /*001a*/ 	.short	(.L_315 - .L_314)
.L_314:
        /*001c*/ 	.word	0x00000000
        /*0020*/ 	.short	0x0003
        /*0022*/ 	.short	0x0018
        /*0024*/ 	.byte	0x00, 0xf0, 0x11, 0x00


	//----- nvinfo : EIATTR_KPARAM_INFO
	.align		4
.L_315:
        /*0028*/ 	.byte	0x04, 0x17
        /*002a*/ 	.short	(.L_317 - .L_316)
.L_316:
        /*002c*/ 	.word	0x00000000
        /*0030*/ 	.short	0x0002
        /*0032*/ 	.short	0x0010
        /*0034*/ 	.byte	0x00, 0xf5, 0x21, 0x00


	//----- nvinfo : EIATTR_KPARAM_INFO
	.align		4
.L_317:
        /*0038*/ 	.byte	0x04, 0x17
        /*003a*/ 	.short	(.L_319 - .L_318)
.L_318:
        /*003c*/ 	.word	0x00000000
        /*0040*/ 	.short	0x0001
        /*0042*/ 	.short	0x0008
        /*0044*/ 	.byte	0x00, 0xf5, 0x21, 0x00


	//----- nvinfo : EIATTR_KPARAM_INFO
	.align		4
.L_319:
        /*0048*/ 	.byte	0x04, 0x17
        /*004a*/ 	.short	(.L_321 - .L_320)
.L_320:
        /*004c*/ 	.word	0x00000000
        /*0050*/ 	.short	0x0000
        /*0052*/ 	.short	0x0000
        /*0054*/ 	.byte	0x00, 0xf5, 0x21, 0x00


	//----- nvinfo : EIATTR_SPARSE_MMA_MASK
	.align		4
.L_321:
        /*0058*/ 	.byte	0x03, 0x50
        /*005a*/ 	.short	0x0000


	//----- nvinfo : EIATTR_MAXREG_COUNT
	.align		4
        /*005c*/ 	.byte	0x03, 0x1b
        /*005e*/ 	.short	0x00ff


	//----- nvinfo : EIATTR_MERCURY_ISA_VERSION
	.align		4
        /*0060*/ 	.byte	0x03, 0x5f
        /*0062*/ 	.short	0x0101


	//----- nvinfo : EIATTR_VRC_CTA_INIT_COUNT
	.align		4
        /*0064*/ 	.byte	0x02, 0x4a
	.zero		1
	.zero		1


	//----- nvinfo : EIATTR_EXIT_INSTR_OFFSETS
	.align		4
        /*0068*/ 	.byte	0x04, 0x1c
        /*006a*/ 	.short	(.L_323 - .L_322)


	//   ....[0]....
.L_322:
        /*006c*/ 	.word	0x000000c0


	//   ....[1]....
        /*0070*/ 	.word	0x00000190


	//----- nvinfo : EIATTR_CBANK_PARAM_SIZE
	.align		4
.L_323:
        /*0074*/ 	.byte	0x03, 0x19
        /*0076*/ 	.short	0x0020


	//----- nvinfo : EIATTR_PARAM_CBANK
	.align		4
        /*0078*/ 	.byte	0x04, 0x0a
        /*007a*/ 	.short	(.L_325 - .L_324)
	.align		4
.L_324:
        /*007c*/ 	.word	index@(.nv.constant0._Z14matrixAdditionPiS_S_ii)
        /*0080*/ 	.short	0x0380
        /*0082*/ 	.short	0x0020


	//----- nvinfo : EIATTR_SW_WAR
	.align		4
.L_325:
        /*0084*/ 	.byte	0x04, 0x36
        /*0086*/ 	.short	(.L_327 - .L_326)
.L_326:
        /*0088*/ 	.word	0x00000008
.L_327:


//--------------------- .nv.info._Z10vectorNormPfS_i --------------------------
	.section	.nv.info._Z10vectorNormPfS_i,"",@"SHT_CUDA_INFO"
	.sectionflags	@""
	.align	4


	//----- nvinfo : EIATTR_CUDA_API_VERSION
	.align		4
        /*0000*/ 	.byte	0x04, 0x37
        /*0002*/ 	.short	(.L_329 - .L_328)
.L_328:
        /*0004*/ 	.word	0x00000082


	//----- nvinfo : EIATTR_KPARAM_INFO
	.align		4
.L_329:
        /*0008*/ 	.byte	0x04, 0x17
        /*000a*/ 	.short	(.L_331 - .L_330)
.L_330:
        /*000c*/ 	.word	0x00000000
        /*0010*/ 	.short	0x0002
        /*0012*/ 	.short	0x0010
        /*0014*/ 	.byte	0x00, 0xf0, 0x11, 0x00


	//----- nvinfo : EIATTR_KPARAM_INFO
	.align		4
.L_331:
        /*0018*/ 	.byte	0x04, 0x17
        /*001a*/ 	.short	(.L_333 - .L_332)
.L_332:
        /*001c*/ 	.word	0x00000000
        /*0020*/ 	.short	0x0001
        /*0022*/ 	.short	0x0008
        /*0024*/ 	.byte	0x00, 0xf5, 0x21, 0x00


	//----- nvinfo : EIATTR_KPARAM_INFO
	.align		4
.L_333:
        /*0028*/ 	.byte	0x04, 0x17
        /*002a*/ 	.short	(.L_335 - .L_334)
.L_334:
        /*002c*/ 	.word	0x00000000
        /*0030*/ 	.short	0x0000
        /*0032*/ 	.short	0x0000
        /*0034*/ 	.byte	0x00, 0xf5, 0x21, 0x00


	//----- nvinfo : EIATTR_SPARSE_MMA_MASK
	.align		4
.L_335:
        /*0038*/ 	.byte	0x03, 0x50
        /*003a*/ 	.short	0x0000


	//----- nvinfo : EIATTR_MAXREG_COUNT
	.align		4
        /*003c*/ 	.byte	0x03, 0x1b
        /*003e*/ 	.short	0x00ff


	//----- nvinfo : EIATTR_MERCURY_ISA_VERSION
	.align		4
        /*0040*/ 	.byte	0x03, 0x5f
        /*0042*/ 	.short	0x0101


	//----- nvinfo : EIATTR_VRC_CTA_INIT_COUNT
	.align		4
        /*0044*/ 	.byte	0x02, 0x4a
	.zero		1
	.zero		1


	//----- nvinfo : EIATTR_EXIT_INSTR_OFFSETS
	.align		4
        /*0048*/ 	.byte	0x04, 0x1c
        /*004a*/ 	.short	(.L_337 - .L_336)


	//   ....[0]....
.L_336:
        /*004c*/ 	.word	0x00000070


	//   ....[1]....
        /*0050*/ 	.word	0x000001d0


	//----- nvinfo : EIATTR_CRS_STACK_SIZE
	.align		4
.L_337:
        /*0054*/ 	.byte	0x04, 0x1e
        /*0056*/ 	.short	(.L_339 - .L_338)
.L_338:
        /*0058*/ 	.word	0x00000000


	//----- nvinfo : EIATTR_CBANK_PARAM_SIZE
	.align		4
.L_339:
        /*005c*/ 	.byte	0x03, 0x19
        /*005e*/ 	.short	0x0014


	//----- nvinfo : EIATTR_PARAM_CBANK
	.align		4
        /*0060*/ 	.byte	0x04, 0x0a
        /*0062*/ 	.short	(.L_341 - .L_340)
	.align		4
.L_340:
        /*0064*/ 	.word	index@(.nv.constant0._Z10vectorNormPfS_i)
        /*0068*/ 	.short	0x0380
        /*006a*/ 	.short	0x0014


	//----- nvinfo : EIATTR_SW_WAR
	.align		4
.L_341:
        /*006c*/ 	.byte	0x04, 0x36
        /*006e*/ 	.short	(.L_343 - .L_342)
.L_342:
        /*0070*/ 	.word	0x00000008
.L_343:


//--------------------- .nv.info._Z17matrixDeterminantPiiS_ --------------------------
	.section	.nv.info._Z17matrixDeterminantPiiS_,"",@"SHT_CUDA_INFO"
	.sectionflags	@""
	.align	4


	//----- nvinfo : EIATTR_CUDA_API_VERSION
	.align		4
        /*0000*/ 	.byte	0x04, 0x37
        /*0002*/ 	.short	(.L_345 - .L_344)
.L_344:
        /*0004*/ 	.word	0x00000082


	//----- nvinfo : EIATTR_KPARAM_INFO
	.align		4
.L_345:
        /*0008*/ 	.byte	0x04, 0x17
        /*000a*/ 	.short	(.L_347 - .L_346)
.L_346:
        /*000c*/ 	.word	0x00000000
        /*0010*/ 	.short	0x0002
        /*0012*/ 	.short	0x0010
        /*0014*/ 	.byte	0x00, 0xf5, 0x21, 0x00


	//----- nvinfo : EIATTR_KPARAM_INFO
	.align		4
.L_347:
        /*0018*/ 	.byte	0x04, 0x17
        /*001a*/ 	.short	(.L_349 - .L_348)
.L_348:
        /*001c*/ 	.word	0x00000000
        /*0020*/ 	.short	0x0001
        /*0022*/ 	.short	0x0008
        /*0024*/ 	.byte	0x00, 0xf0, 0x11, 0x00


	//----- nvinfo : EIATTR_KPARAM_INFO
	.align		4
.L_349:
        /*0028*/ 	.byte	0x04, 0x17
        /*002a*/ 	.short	(.L_351 - .L_350)
.L_350:
        /*002c*/ 	.word	0x00000000
        /*0030*/ 	.short	0x0000
        /*0032*/ 	.short	0x0000
        /*0034*/ 	.byte	0x00, 0xf5, 0x21, 0x00


	//----- nvinfo : EIATTR_SPARSE_MMA_MASK
	.align		4
.L_351:
        /*0038*/ 	.byte	0x03, 0x50
        /*003a*/ 	.short	0x0000


	//----- nvinfo : EIATTR_MAXREG_COUNT
	.align		4
        /*003c*/ 	.byte	0x03, 0x1b
        /*003e*/ 	.short	0x00ff


	//----- nvinfo : EIATTR_MERCURY_ISA_VERSION
	.align		4
        /*0040*/ 	.byte	0x03, 0x5f
        /*0042*/ 	.short	0x0101


	//----- nvinfo : EIATTR_VRC_CTA_INIT_COUNT
	.align		4
        /*0044*/ 	.byte	0x02, 0x4a
	.zero		1
	.zero		1


	//----- nvinfo : EIATTR_EXIT_INSTR_OFFSETS
	.align		4
        /*0048*/ 	.byte	0x04, 0x1c
        /*004a*/ 	.short	(.L_353 - .L_352)


	//   ....[0]....
.L_352:
        /*004c*/ 	.word	0x000000c0


	//   ....[1]....
        /*0050*/ 	.word	0x000001a0


	//----- nvinfo : EIATTR_CRS_STACK_SIZE
	.align		4
.L_353:
        /*0054*/ 	.byte	0x04, 0x1e
        /*0056*/ 	.short	(.L_355 - .L_354)
.L_354:
        /*0058*/ 	.word	0x00000000


	//----- nvinfo : EIATTR_CBANK_PARAM_SIZE
	.align		4
.L_355:
        /*005c*/ 	.byte	0x03, 0x19
        /*005e*/ 	.short	0x0018


	//----- nvinfo : EIATTR_PARAM_CBANK
	.align		4
        /*0060*/ 	.byte	0x04, 0x0a
        /*0062*/ 	.short	(.L_357 - .L_356)
	.align		4
.L_356:
        /*0064*/ 	.word	index@(.nv.constant0._Z17matrixDeterminantPiiS_)
        /*0068*/ 	.short	0x0380
        /*006a*/ 	.short	0x0018


	//----- nvinfo : EIATTR_SW_WAR
	.align		4
.L_357:
        /*006c*/ 	.byte	0x04, 0x36
        /*006e*/ 	.short	(.L_359 - .L_358)
.L_358:
        /*0070*/ 	.word	0x00000008
.L_359:


//--------------------- .nv.info._Z20scalarMultiplicationPffS_i --------------------------
	.section	.nv.info._Z20scalarMultiplicationPffS_i,"",@"SHT_CUDA_INFO"
	.sectionflags	@""
	.align	4


	//----- nvinfo : EIATTR_CUDA_API_VERSION
	.align		4
        /*0000*/ 	.byte	0x04, 0x37
        /*0002*/ 	.short	(.L_361 - .L_360)
.L_360:
        /*0004*/ 	.word	0x00000082


	//----- nvinfo : EIATTR_KPARAM_INFO
	.align		4
.L_361:
        /*0008*/ 	.byte	0x04, 0x17
        /*000a*/ 	.short	(.L_363 - .L_362)
.L_362:
        /*000c*/ 	.word	0x00000000
        /*0010*/ 	.short	0x0003
        /*0012*/ 	.short	0x0018
        /*0014*/ 	.byte	0x00, 0xf0, 0x11, 0x00


	//----- nvinfo : EIATTR_KPARAM_INFO
	.align		4
.L_363:
        /*0018*/ 	.byte	0x04, 0x17
        /*001a*/ 	.short	(.L_365 - .L_364)
.L_364:
        /*001c*/ 	.word	0x00000000
        /*0020*/ 	.short	0x0002
        /*0022*/ 	.short	0x0010
        /*0024*/ 	.byte	0x00, 0xf5, 0x21, 0x00


	//----- nvinfo : EIATTR_KPARAM_INFO
	.align		4
.L_365:
        /*0028*/ 	.byte	0x04, 0x17
        /*002a*/ 	.short	(.L_367 - .L_366)
.L_366:
        /*002c*/ 	.word	0x00000000
        /*0030*/ 	.short	0x0001
        /*0032*/ 	.short	0x0008
        /*0034*/ 	.byte	0x00, 0xf0, 0x11, 0x00


	//----- nvinfo : EIATTR_KPARAM_INFO
	.align		4
.L_367:
        /*0038*/ 	.byte	0x04, 0x17
        /*003a*/ 	.short	(.L_369 - .L_368)
.L_368:
        /*003c*/ 	.word	0x00000000
        /*0040*/ 	.short	0x0000
        /*0042*/ 	.short	0x0000
        /*0044*/ 	.byte	0x00, 0xf5, 0x21, 0x00


	//----- nvinfo : EIATTR_SPARSE_MMA_MASK
	.align		4
.L_369:
        /*0048*/ 	.byte	0x03, 0x50
        /*004a*/ 	.short	0x0000


	//----- nvinfo : EIATTR_MAXREG_COUNT
	.align		4
        /*004c*/ 	.byte	0x03, 0x1b
        /*004e*/ 	.short	0x00ff


	//----- nvinfo : EIATTR_MERCURY_ISA_VERSION
	.align		4
        /*0050*/ 	.byte	0x03, 0x5f
        /*0052*/ 	.short	0x0101


	//----- nvinfo : EIATTR_VRC_CTA_INIT_COUNT
	.align		4
        /*0054*/ 	.byte	0x02, 0x4a
	.zero		1
	.zero		1


	//----- nvinfo : EIATTR_EXIT_INSTR_OFFSETS
	.align		4
        /*0058*/ 	.byte	0x04, 0x1c
        /*005a*/ 	.short	(.L_371 - .L_370)


	//   ....[0]....
.L_370:
        /*005c*/ 	.word	0x00000070


	//   ....[1]....
        /*0060*/ 	.word	0x00000110


	//----- nvinfo : EIATTR_CBANK_PARAM_SIZE
	.align		4
.L_371:
        /*0064*/ 	.byte	0x03, 0x19
        /*0066*/ 	.short	0x001c


	//----- nvinfo : EIATTR_PARAM_CBANK
	.align		4
        /*0068*/ 	.byte	0x04, 0x0a
        /*006a*/ 	.short	(.L_373 - .L_372)
	.align		4
.L_372:
        /*006c*/ 	.word	index@(.nv.constant0._Z20scalarMultiplicationPffS_i)
        /*0070*/ 	.short	0x0380
        /*0072*/ 	.short	0x001c


	//----- nvinfo : EIATTR_SW_WAR
	.align		4
.L_373:
        /*0074*/ 	.byte	0x04, 0x36
        /*0076*/ 	.short	(.L_375 - .L_374)
.L_374:
        /*0078*/ 	.word	0x00000008
.L_375:


//--------------------- .nv.info._Z13matrixInversePiiS_ --------------------------
	.section	.nv.info._Z13matrixInversePiiS_,"",@"SHT_CUDA_INFO"
	.sectionflags	@""
	.align	4


	//----- nvinfo : EIATTR_CUDA_API_VERSION
	.align		4
        /*0000*/ 	.byte	0x04, 0x37
        /*0002*/ 	.short	(.L_377 - .L_376)
.L_376:
        /*0004*/ 	.word	0x00000082


	//----- nvinfo : EIATTR_KPARAM_INFO
	.align		4
.L_377:
        /*0008*/ 	.byte	0x04, 0x17
        /*000a*/ 	.short	(.L_379 - .L_378)
.L_378:
        /*000c*/ 	.word	0x00000000
        /*0010*/ 	.short	0x0002
        /*0012*/ 	.short	0x0010
        /*0014*/ 	.byte	0x00, 0xf5, 0x21, 0x00


	//----- nvinfo : EIATTR_KPARAM_INFO
	.align		4
.L_379:
        /*0018*/ 	.byte	0x04, 0x17
        /*001a*/ 	.short	(.L_381 - .L_380)
.L_380:
        /*001c*/ 	.word	0x00000000
        /*0020*/ 	.short	0x0001
        /*0022*/ 	.short	0x0008
        /*0024*/ 	.byte	0x00, 0xf0, 0x11, 0x00


	//----- nvinfo : EIATTR_KPARAM_INFO
	.align		4
.L_381:
        /*0028*/ 	.byte	0x04, 0x17
        /*002a*/ 	.short	(.L_383 - .L_382)
.L_382:
        /*002c*/ 	.word	0x00000000
        /*0030*/ 	.short	0x0000
        /*0032*/ 	.short	0x0000
        /*0034*/ 	.byte	0x00, 0xf5, 0x21, 0x00


	//----- nvinfo : EIATTR_SPARSE_MMA_MASK
	.align		4
.L_383:
        /*0038*/ 	.byte	0x03, 0x50
        /*003a*/ 	.short	0x0000


	//----- nvinfo : EIATTR_MAXREG_COUNT
	.align		4
        /*003c*/ 	.byte	0x03, 0x1b
        /*003e*/ 	.short	0x00ff


	//----- nvinfo : EIATTR_MERCURY_ISA_VERSION
	.align		4
        /*0040*/ 	.byte	0x03, 0x5f
        /*0042*/ 	.short	0x0101


	//----- nvinfo : EIATTR_VRC_CTA_INIT_COUNT
	.align		4
        /*0044*/ 	.byte	0x02, 0x4a
	.zero		1
	.zero		1


	//----- nvinfo : EIATTR_EXIT_INSTR_OFFSETS
	.align		4
        /*0048*/ 	.byte	0x04, 0x1c
        /*004a*/ 	.short	(.L_385 - .L_384)


	//   ....[0]....
.L_384:
        /*004c*/ 	.word	0x000000c0


	//   ....[1]....
        /*0050*/ 	.word	0x00000140


	//----- nvinfo : EIATTR_CBANK_PARAM_SIZE
	.align		4
.L_385:
        /*0054*/ 	.byte	0x03, 0x19
        /*0056*/ 	.short	0x0018


	//----- nvinfo : EIATTR_PARAM_CBANK
	.align		4
        /*0058*/ 	.byte	0x04, 0x0a
        /*005a*/ 	.short	(.L_387 - .L_386)
	.align		4
.L_386:
        /*005c*/ 	.word	index@(.nv.constant0._Z13matrixInversePiiS_)
        /*0060*/ 	.short	0x0380
        /*0062*/ 	.short	0x0018


	//----- nvinfo : EIATTR_SW_WAR
	.align		4
.L_387:
        /*0064*/ 	.byte	0x04, 0x36
        /*0066*/ 	.short	(.L_389 - .L_388)
.L_388:
        /*0068*/ 	.word	0x00000008
.L_389:


//--------------------- .nv.info._Z20vectorMultiplicationPfS_S_i --------------------------
	.section	.nv.info._Z20vectorMultiplicationPfS_S_i,"",@"SHT_CUDA_INFO"
	.sectionflags	@""
	.align	4


	//----- nvinfo : EIATTR_CUDA_API_VERSION
	.align		4
        /*0000*/ 	.byte	0x04, 0x37
        /*0002*/ 	.short	(.L_391 - .L_390)
.L_390:
        /*0004*/ 	.word	0x00000082


	//----- nvinfo : EIATTR_KPARAM_INFO
	.align		4
.L_391:
        /*0008*/ 	.byte	0x04, 0x17
        /*000a*/ 	.short	(.L_393 - .L_392)
.L_392:
        /*000c*/ 	.word	0x00000000
        /*0010*/ 	.short	0x0003
        /*0012*/ 	.short	0x0018
        /*0014*/ 	.byte	0x00, 0xf0, 0x11, 0x00


	//----- nvinfo : EIATTR_KPARAM_INFO
	.align		4
.L_393:
        /*0018*/ 	.byte	0x04, 0x17
        /*001a*/ 	.short	(.L_395 - .L_394)
.L_394:
        /*001c*/ 	.word	0x00000000
        /*0020*/ 	.short	0x0002
        /*0022*/ 	.short	0x0010
        /*0024*/ 	.byte	0x00, 0xf5, 0x21, 0x00


	//----- nvinfo : EIATTR_KPARAM_INFO
	.align		4
.L_395:
        /*0028*/ 	.byte	0x04, 0x17
        /*002a*/ 	.short	(.L_397 - .L_396)
.L_396:
        /*002c*/ 	.word	0x00000000
        /*0030*/ 	.short	0x0001
        /*0032*/ 	.short	0x0008
        /*0034*/ 	.byte	0x00, 0xf5, 0x21, 0x00


	//----- nvinfo : EIATTR_KPARAM_INFO
	.align		4
.L_397:
        /*0038*/ 	.byte	0x04, 0x17
        /*003a*/ 	.short	(.L_399 - .L_398)
.L_398:
        /*003c*/ 	.word	0x00000000
        /*0040*/ 	.short	0x0000
        /*0042*/ 	.short	0x0000
        /*0044*/ 	.byte	0x00, 0xf5, 0x21, 0x00


	//----- nvinfo : EIATTR_SPARSE_MMA_MASK
	.align		4
.L_399:
        /*0048*/ 	.byte	0x03, 0x50
        /*004a*/ 	.short	0x0000


	//----- nvinfo : EIATTR_MAXREG_COUNT
	.align		4
        /*004c*/ 	.byte	0x03, 0x1b
        /*004e*/ 	.short	0x00ff


	//----- nvinfo : EIATTR_MERCURY_ISA_VERSION
	.align		4
        /*0050*/ 	.byte	0x03, 0x5f
        /*0052*/ 	.short	0x0101


	//----- nvinfo : EIATTR_VRC_CTA_INIT_COUNT
	.align		4
        /*0054*/ 	.byte	0x02, 0x4a
	.zero		1
	.zero		1


	//----- nvinfo : EIATTR_EXIT_INSTR_OFFSETS
	.align		4
        /*0058*/ 	.byte	0x04, 0x1c
        /*005a*/ 	.short	(.L_401 - .L_400)


	//   ....[0]....
.L_400:
        /*005c*/ 	.word	0x00000070


	//   ....[1]....
        /*0060*/ 	.word	0x00000130


	//----- nvinfo : EIATTR_CBANK_PARAM_SIZE
	.align		4
.L_401:
        /*0064*/ 	.byte	0x03, 0x19
        /*0066*/ 	.short	0x001c


	//----- nvinfo : EIATTR_PARAM_CBANK
	.align		4
        /*0068*/ 	.byte	0x04, 0x0a
        /*006a*/ 	.short	(.L_403 - .L_402)
	.align		4
.L_402:
        /*006c*/ 	.word	index@(.nv.constant0._Z20vectorMultiplicationPfS_S_i)
        /*0070*/ 	.short	0x0380
        /*0072*/ 	.short	0x001c


	//----- nvinfo : EIATTR_SW_WAR
	.align		4
.L_403:
        /*0074*/ 	.byte	0x04, 0x36
        /*0076*/ 	.short	(.L_405 - .L_404)
.L_404:
        /*0078*/ 	.word	0x00000008
.L_405:


//--------------------- .nv.info._Z20matrixMultiplicationPiS_S_iii --------------------------
	.section	.nv.info._Z20matrixMultiplicationPiS_S_iii,"",@"SHT_CUDA_INFO"
	.sectionflags	@""
	.align	4


	//----- nvinfo : EIATTR_CUDA_API_VERSION
	.align		4
        /*0000*/ 	.byte	0x04, 0x37
        /*0002*/ 	.short	(.L_407 - .L_406)
.L_406:
        /*0004*/ 	.word	0x00000082


	//----- nvinfo : EIATTR_KPARAM_INFO
	.align		4
.L_407:
        /*0008*/ 	.byte	0x04, 0x17
        /*000a*/ 	.short	(.L_409 - .L_408)
.L_408:
        /*000c*/ 	.word	0x00000000
        /*0010*/ 	.short	0x0005
        /*0012*/ 	.short	0x0020
        /*0014*/ 	.byte	0x00, 0xf0, 0x11, 0x00


	//----- nvinfo : EIATTR_KPARAM_INFO
	.align		4
.L_409:
        /*0018*/ 	.byte	0x04, 0x17
        /*001a*/ 	.short	(.L_411 - .L_410)
.L_410:
        /*001c*/ 	.word	0x00000000
        /*0020*/ 	.short	0x0004
        /*0022*/ 	.short	0x001c
        /*0024*/ 	.byte	0x00, 0xf0, 0x11, 0x00


	//----- nvinfo : EIATTR_KPARAM_INFO
	.align		4
.L_411:
        /*0028*/ 	.byte	0x04, 0x17
        /*002a*/ 	.short	(.L_413 - .L_412)
.L_412:
        /*002c*/ 	.word	0x00000000
        /*0030*/ 	.short	0x0003
        /*0032*/ 	.short	0x0018
        /*0034*/ 	.byte	0x00, 0xf0, 0x11, 0x00


	//----- nvinfo : EIATTR_KPARAM_INFO
	.align		4
.L_413:
        /*0038*/ 	.byte	0x04, 0x17
        /*003a*/ 	.short	(.L_415 - .L_414)
.L_414:
        /*003c*/ 	.word	0x00000000
        /*0040*/ 	.short	0x0002
        /*0042*/ 	.short	0x0010
        /*0044*/ 	.byte	0x00, 0xf5, 0x21, 0x00


	//----- nvinfo : EIATTR_KPARAM_INFO
	.align		4
.L_415:
        /*0048*/ 	.byte	0x04, 0x17
        /*004a*/ 	.short	(.L_417 - .L_416)
.L_416:
        /*004c*/ 	.word	0x00000000
        /*0050*/ 	.short	0x0001
        /*0052*/ 	.short	0x0008
        /*0054*/ 	.byte	0x00, 0xf5, 0x21, 0x00


	//----- nvinfo : EIATTR_KPARAM_INFO
	.align		4
.L_417:
        /*0058*/ 	.byte	0x04, 0x17
        /*005a*/ 	.short	(.L_419 - .L_418)
.L_418:
        /*005c*/ 	.word	0x00000000
        /*0060*/ 	.short	0x0000
        /*0062*/ 	.short	0x0000
        /*0064*/ 	.byte	0x00, 0xf5, 0x21, 0x00


	//----- nvinfo : EIATTR_SPARSE_MMA_MASK
	.align		4
.L_419:
        /*0068*/ 	.byte	0x03, 0x50
        /*006a*/ 	.short	0x0000


	//----- nvinfo : EIATTR_MAXREG_COUNT
	.align		4
        /*006c*/ 	.byte	0x03, 0x1b
        /*006e*/ 	.short	0x00ff


	//----- nvinfo : EIATTR_MERCURY_ISA_VERSION
	.align		4
        /*0070*/ 	.byte	0x03, 0x5f
        /*0072*/ 	.short	0x0101


	//----- nvinfo : EIATTR_VRC_CTA_INIT_COUNT
	.align		4
        /*0074*/ 	.byte	0x02, 0x4a
	.zero		1
	.zero		1


	//----- nvinfo : EIATTR_EXIT_INSTR_OFFSETS
	.align		4
        /*0078*/ 	.byte	0x04, 0x1c
        /*007a*/ 	.short	(.L_421 - .L_420)


	//   ....[0]....
.L_420:
        /*007c*/ 	.word	0x000000d0


	//   ....[1]....
        /*0080*/ 	.word	0x00000150


	//   ....[2]....
        /*0084*/ 	.word	0x00000540


	//   ....[3]....
        /*0088*/ 	.word	0x00000780


	//   ....[4]....
        /*008c*/ 	.word	0x00000920


	//   ....[5]....
        /*0090*/ 	.word	0x000009d0


	//----- nvinfo : EIATTR_CBANK_PARAM_SIZE
	.align		4
.L_421:
        /*0094*/ 	.byte	0x03, 0x19
        /*0096*/ 	.short	0x0024


	//----- nvinfo : EIATTR_PARAM_CBANK
	.align		4
        /*0098*/ 	.byte	0x04, 0x0a
        /*009a*/ 	.short	(.L_423 - .L_422)
	.align		4
.L_422:
        /*009c*/ 	.word	index@(.nv.constant0._Z20matrixMultiplicationPiS_S_iii)
        /*00a0*/ 	.short	0x0380
        /*00a2*/ 	.short	0x0024


	//----- nvinfo : EIATTR_SW_WAR
	.align		4
.L_423:
        /*00a4*/ 	.byte	0x04, 0x36
        /*00a6*/ 	.short	(.L_425 - .L_424)
.L_424:
        /*00a8*/ 	.word	0x00000008
.L_425:


//--------------------- .nv.info._Z14vectorAdditionPfS_S_i --------------------------
	.section	.nv.info._Z14vectorAdditionPfS_S_i,"",@"SHT_CUDA_INFO"
	.sectionflags	@""
	.align	4


	//----- nvinfo : EIATTR_CUDA_API_VERSION
	.align		4
        /*0000*/ 	.byte	0x04, 0x37
        /*0002*/ 	.short	(.L_427 - .L_426)
.L_426:
        /*0004*/ 	.word	0x00000082


	//----- nvinfo : EIATTR_KPARAM_INFO
	.align		4
.L_427:
        /*0008*/ 	.byte	0x04, 0x17
        /*000a*/ 	.short	(.L_429 - .L_428)
.L_428:
        /*000c*/ 	.word	0x00000000
        /*0010*/ 	.short	0x0003
        /*0012*/ 	.short	0x0018
        /*0014*/ 	.byte	0x00, 0xf0, 0x11, 0x00


	//----- nvinfo : EIATTR_KPARAM_INFO
	.align		4
.L_429:
        /*0018*/ 	.byte	0x04, 0x17
        /*001a*/ 	.short	(.L_431 - .L_430)
.L_430:
        /*001c*/ 	.word	0x00000000
        /*0020*/ 	.short	0x0002
        /*0022*/ 	.short	0x0010
        /*0024*/ 	.byte	0x00, 0xf5, 0x21, 0x00


	//----- nvinfo : EIATTR_KPARAM_INFO
	.align		4
.L_431:
        /*0028*/ 	.byte	0x04, 0x17
        /*002a*/ 	.short	(.L_433 - .L_432)
.L_432:
        /*002c*/ 	.word	0x00000000
        /*0030*/ 	.short	0x0001
        /*0032*/ 	.short	0x0008
        /*0034*/ 	.byte	0x00, 0xf5, 0x21, 0x00


	//----- nvinfo : EIATTR_KPARAM_INFO
	.align		4
.L_433:
        /*0038*/ 	.byte	0x04, 0x17
        /*003a*/ 	.short	(.L_435 - .L_434)
.L_434:
        /*003c*/ 	.word	0x00000000
        /*0040*/ 	.short	0x0000
        /*0042*/ 	.short	0x0000
        /*0044*/ 	.byte	0x00, 0xf5, 0x21, 0x00


	//----- nvinfo : EIATTR_SPARSE_MMA_MASK
	.align		4
.L_435:
        /*0048*/ 	.byte	0x03, 0x50
        /*004a*/ 	.short	0x0000


	//----- nvinfo : EIATTR_MAXREG_COUNT
	.align		4
        /*004c*/ 	.byte	0x03, 0x1b
        /*004e*/ 	.short	0x00ff


	//----- nvinfo : EIATTR_MERCURY_ISA_VERSION
	.align		4
        /*0050*/ 	.byte	0x03, 0x5f
        /*0052*/ 	.short	0x0101


	//----- nvinfo : EIATTR_VRC_CTA_INIT_COUNT
	.align		4
        /*0054*/ 	.byte	0x02, 0x4a
	.zero		1
	.zero		1


	//----- nvinfo : EIATTR_EXIT_INSTR_OFFSETS
	.align		4
        /*0058*/ 	.byte	0x04, 0x1c
        /*005a*/ 	.short	(.L_437 - .L_436)


	//   ....[0]....
.L_436:
        /*005c*/ 	.word	0x00000070


	//   ....[1]....
        /*0060*/ 	.word	0x00000130


	//----- nvinfo : EIATTR_CBANK_PARAM_SIZE
	.align		4
.L_437:
        /*0064*/ 	.byte	0x03, 0x19
        /*0066*/ 	.short	0x001c


	//----- nvinfo : EIATTR_PARAM_CBANK
	.align		4
        /*0068*/ 	.byte	0x04, 0x0a
        /*006a*/ 	.short	(.L_439 - .L_438)
	.align		4
.L_438:
        /*006c*/ 	.word	index@(.nv.constant0._Z14vectorAdditionPfS_S_i)
        /*0070*/ 	.short	0x0380
        /*0072*/ 	.short	0x001c


	//----- nvinfo : EIATTR_SW_WAR
	.align		4
.L_439:
        /*0074*/ 	.byte	0x04, 0x36
        /*0076*/ 	.short	(.L_441 - .L_440)
.L_440:
        /*0078*/ 	.word	0x00000008
.L_441:


//--------------------- .nv.info._Z15matrixTransposePiiiS_ --------------------------
	.section	.nv.info._Z15matrixTransposePiiiS_,"",@"SHT_CUDA_INFO"
	.sectionflags	@""
	.align	4


	//----- nvinfo : EIATTR_CUDA_API_VERSION
	.align		4
        /*0000*/ 	.byte	0x04, 0x37
        /*0002*/ 	.short	(.L_443 - .L_442)
.L_442:
        /*0004*/ 	.word	0x00000082


	//----- nvinfo : EIATTR_KPARAM_INFO
	.align		4
.L_443:
        /*0008*/ 	.byte	0x04, 0x17
        /*000a*/ 	.short	(.L_445 - .L_444)
.L_444:
        /*000c*/ 	.word	0x00000000
        /*0010*/ 	.short	0x0003
        /*0012*/ 	.short	0x0010
        /*0014*/ 	.byte	0x00, 0xf5, 0x21, 0x00


	//----- nvinfo : EIATTR_KPARAM_INFO
	.align		4
.L_445:
        /*0018*/ 	.byte	0x04, 0x17
        /*001a*/ 	.short	(.L_447 - .L_446)
.L_446:
        /*001c*/ 	.word	0x00000000
        /*0020*/ 	.short	0x0002
        /*0022*/ 	.short	0x000c
        /*0024*/ 	.byte	0x00, 0xf0, 0x11, 0x00


	//----- nvinfo : EIATTR_KPARAM_INFO
	.align		4
.L_447:
        /*0028*/ 	.byte	0x04, 0x17
        /*002a*/ 	.short	(.L_449 - .L_448)
.L_448:
        /*002c*/ 	.word	0x00000000
        /*0030*/ 	.short	0x0001
        /*0032*/ 	.short	0x0008
        /*0034*/ 	.byte	0x00, 0xf0, 0x11, 0x00


	//----- nvinfo : EIATTR_KPARAM_INFO
	.align		4
.L_449:
        /*0038*/ 	.byte	0x04, 0x17
        /*003a*/ 	.short	(.L_451 - .L_450)
.L_450:
        /*003c*/ 	.word	0x00000000
        /*0040*/ 	.short	0x0000
        /*0042*/ 	.short	0x0000
        /*0044*/ 	.byte	0x00, 0xf5, 0x21, 0x00


	//----- nvinfo : EIATTR_SPARSE_MMA_MASK
	.align		4
.L_451:
        /*0048*/ 	.byte	0x03, 0x50
        /*004a*/ 	.short	0x0000


	//----- nvinfo : EIATTR_MAXREG_COUNT
	.align		4
        /*004c*/ 	.byte	0x03, 0x1b
        /*004e*/ 	.short	0x00ff


	//----- nvinfo : EIATTR_MERCURY_ISA_VERSION
	.align		4
        /*0050*/ 	.byte	0x03, 0x5f
        /*0052*/ 	.short	0x0101


	//----- nvinfo : EIATTR_VRC_CTA_INIT_COUNT
	.align		4
        /*0054*/ 	.byte	0x02, 0x4a
	.zero		1
	.zero		1


	//----- nvinfo : EIATTR_EXIT_INSTR_OFFSETS
	.align		4
        /*0058*/ 	.byte	0x04, 0x1c
        /*005a*/ 	.short	(.L_453 - .L_452)


	//   ....[0]....
.L_452:
        /*005c*/ 	.word	0x000000c0


	//   ....[1]....
        /*0060*/ 	.word	0x00000160


	//----- nvinfo : EIATTR_CBANK_PARAM_SIZE
	.align		4
.L_453:
        /*0064*/ 	.byte	0x03, 0x19
        /*0066*/ 	.short	0x0018


	//----- nvinfo : EIATTR_PARAM_CBANK
	.align		4
        /*0068*/ 	.byte	0x04, 0x0a
        /*006a*/ 	.short	(.L_455 - .L_454)
	.align		4
.L_454:
        /*006c*/ 	.word	index@(.nv.constant0._Z15matrixTransposePiiiS_)
        /*0070*/ 	.short	0x0380
        /*0072*/ 	.short	0x0018


	//----- nvinfo : EIATTR_SW_WAR
	.align		4
.L_455:
        /*0074*/ 	.byte	0x04, 0x36
        /*0076*/ 	.short	(.L_457 - .L_456)
.L_456:
        /*0078*/ 	.word	0x00000008
.L_457:


//--------------------- .nv.info._Z10dotProductPfS_S_i --------------------------
	.section	.nv.info._Z10dotProductPfS_S_i,"",@"SHT_CUDA_INFO"
	.sectionflags	@""
	.align	4


	//----- nvinfo : EIATTR_CUDA_API_VERSION
	.align		4
        /*0000*/ 	.byte	0x04, 0x37
        /*0002*/ 	.short	(.L_459 - .L_458)
.L_458:
        /*0004*/ 	.word	0x00000082


	//----- nvinfo : EIATTR_KPARAM_INFO
	.align		4
.L_459:
        /*0008*/ 	.byte	0x04, 0x17
        /*000a*/ 	.short	(.L_461 - .L_460)
.L_460:
        /*000c*/ 	.word	0x00000000
        /*0010*/ 	.short	0x0003
        /*0012*/ 	.short	0x0018
        /*0014*/ 	.byte	0x00, 0xf0, 0x11, 0x00


	//----- nvinfo : EIATTR_KPARAM_INFO
	.align		4
.L_461:
        /*0018*/ 	.byte	0x04, 0x17
        /*001a*/ 	.short	(.L_463 - .L_462)
.L_462:
        /*001c*/ 	.word	0x00000000
        /*0020*/ 	.short	0x0002
        /*0022*/ 	.short	0x0010
        /*0024*/ 	.byte	0x00, 0xf5, 0x21, 0x00


	//----- nvinfo : EIATTR_KPARAM_INFO
	.align		4
.L_463:
        /*0028*/ 	.byte	0x04, 0x17
        /*002a*/ 	.short	(.L_465 - .L_464)
.L_464:
        /*002c*/ 	.word	0x00000000
        /*0030*/ 	.short	0x0001
        /*0032*/ 	.short	0x0008
        /*0034*/ 	.byte	0x00, 0xf5, 0x21, 0x00


	//----- nvinfo : EIATTR_KPARAM_INFO
	.align		4
.L_465:
        /*0038*/ 	.byte	0x04, 0x17
        /*003a*/ 	.short	(.L_467 - .L_466)
.L_466:
        /*003c*/ 	.word	0x00000000
        /*0040*/ 	.short	0x0000
        /*0042*/ 	.short	0x0000
        /*0044*/ 	.byte	0x00, 0xf5, 0x21, 0x00


	//----- nvinfo : EIATTR_SPARSE_MMA_MASK
	.align		4
.L_467:
        /*0048*/ 	.byte	0x03, 0x50
        /*004a*/ 	.short	0x0000


	//----- nvinfo : EIATTR_MAXREG_COUNT
	.align		4
        /*004c*/ 	.byte	0x03, 0x1b
        /*004e*/ 	.short	0x00ff


	//----- nvinfo : EIATTR_MERCURY_ISA_VERSION
	.align		4
        /*0050*/ 	.byte	0x03, 0x5f
        /*0052*/ 	.short	0x0101


	//----- nvinfo : EIATTR_VRC_CTA_INIT_COUNT
	.align		4
        /*0054*/ 	.byte	0x02, 0x4a
	.zero		1
	.zero		1


	//----- nvinfo : EIATTR_EXIT_INSTR_OFFSETS
	.align		4
        /*0058*/ 	.byte	0x04, 0x1c
        /*005a*/ 	.short	(.L_469 - .L_468)


	//   ....[0]....
.L_468:
        /*005c*/ 	.word	0x00000070


	//   ....[1]....
        /*0060*/ 	.word	0x00000130


	//----- nvinfo : EIATTR_CBANK_PARAM_SIZE
	.align		4
.L_469:
        /*0064*/ 	.byte	0x03, 0x19
        /*0066*/ 	.short	0x001c


	//----- nvinfo : EIATTR_PARAM_CBANK
	.align		4
        /*0068*/ 	.byte	0x04, 0x0a
        /*006a*/ 	.short	(.L_471 - .L_470)
	.align		4
.L_470:
        /*006c*/ 	.word	index@(.nv.constant0._Z10dotProductPfS_S_i)
        /*0070*/ 	.short	0x0380
        /*0072*/ 	.short	0x001c


	//----- nvinfo : EIATTR_SW_WAR
	.align		4
.L_471:
        /*0074*/ 	.byte	0x04, 0x36
        /*0076*/ 	.short	(.L_473 - .L_472)
.L_472:
        /*0078*/ 	.word	0x00000008
.L_473:


//--------------------- .nv.info._Z17euclideanDistancePiS_Pfi --------------------------
	.section	.nv.info._Z17euclideanDistancePiS_Pfi,"",@"SHT_CUDA_INFO"
	.sectionflags	@""
	.align	4


	//----- nvinfo : EIATTR_CUDA_API_VERSION
	.align		4
        /*0000*/ 	.byte	0x04, 0x37
        /*0002*/ 	.short	(.L_475 - .L_474)
.L_474:
        /*0004*/ 	.word	0x00000082


	//----- nvinfo : EIATTR_KPARAM_INFO
	.align		4
.L_475:
        /*0008*/ 	.byte	0x04, 0x17
        /*000a*/ 	.short	(.L_477 - .L_476)
.L_476:
        /*000c*/ 	.word	0x00000000
        /*0010*/ 	.short	0x0003
        /*0012*/ 	.short	0x0018
        /*0014*/ 	.byte	0x00, 0xf0, 0x11, 0x00


	//----- nvinfo : EIATTR_KPARAM_INFO
	.align		4
.L_477:
        /*0018*/ 	.byte	0x04, 0x17
        /*001a*/ 	.short	(.L_479 - .L_478)
.L_478:
        /*001c*/ 	.word	0x00000000
        /*0020*/ 	.short	0x0002
        /*0022*/ 	.short	0x0010
        /*0024*/ 	.byte	0x00, 0xf5, 0x21, 0x00


	//----- nvinfo : EIATTR_KPARAM_INFO
	.align		4
.L_479:
        /*0028*/ 	.byte	0x04, 0x17
        /*002a*/ 	.short	(.L_481 - .L_480)
.L_480:
        /*002c*/ 	.word	0x00000000
        /*0030*/ 	.short	0x0001
        /*0032*/ 	.short	0x0008
        /*0034*/ 	.byte	0x00, 0xf5, 0x21, 0x00


	//----- nvinfo : EIATTR_KPARAM_INFO
	.align		4
.L_481:
        /*0038*/ 	.byte	0x04, 0x17
        /*003a*/ 	.short	(.L_483 - .L_482)
.L_482:
        /*003c*/ 	.word	0x00000000
        /*0040*/ 	.short	0x0000
        /*0042*/ 	.short	0x0000
        /*0044*/ 	.byte	0x00, 0xf5, 0x21, 0x00


	//----- nvinfo : EIATTR_SPARSE_MMA_MASK
	.align		4
.L_483:
        /*0048*/ 	.byte	0x03, 0x50
        /*004a*/ 	.short	0x0000


	//----- nvinfo : EIATTR_MAXREG_COUNT
	.align		4
        /*004c*/ 	.byte	0x03, 0x1b
        /*004e*/ 	.short	0x00ff


	//----- nvinfo : EIATTR_MERCURY_ISA_VERSION
	.align		4
        /*0050*/ 	.byte	0x03, 0x5f
        /*0052*/ 	.short	0x0101


	//----- nvinfo : EIATTR_VRC_CTA_INIT_COUNT
	.align		4
        /*0054*/ 	.byte	0x02, 0x4a
	.zero		1
	.zero		1


	//----- nvinfo : EIATTR_EXIT_INSTR_OFFSETS
	.align		4
        /*0058*/ 	.byte	0x04, 0x1c
        /*005a*/ 	.short	(.L_485 - .L_484)


	//   ....[0]....
.L_484:
        /*005c*/ 	.word	0x00000070


	//   ....[1]....
        /*0060*/ 	.word	0x00000290


	//----- nvinfo : EIATTR_CRS_STACK_SIZE
	.align		4
.L_485:
        /*0064*/ 	.byte	0x04, 0x1e
        /*0066*/ 	.short	(.L_487 - .L_486)
.L_486:
        /*0068*/ 	.word	0x00000000


	//----- nvinfo : EIATTR_CBANK_PARAM_SIZE
	.align		4
.L_487:
        /*006c*/ 	.byte	0x03, 0x19
        /*006e*/ 	.short	0x001c


	//----- nvinfo : EIATTR_PARAM_CBANK
	.align		4
        /*0070*/ 	.byte	0x04, 0x0a
        /*0072*/ 	.short	(.L_489 - .L_488)
	.align		4
.L_488:
        /*0074*/ 	.word	index@(.nv.constant0._Z17euclideanDistancePiS_Pfi)
        /*0078*/ 	.short	0x0380
        /*007a*/ 	.short	0x001c


	//----- nvinfo : EIATTR_SW_WAR
	.align		4
.L_489:
        /*007c*/ 	.byte	0x04, 0x36
        /*007e*/ 	.short	(.L_491 - .L_490)
.L_490:
        /*0080*/ 	.word	0x00000008
.L_491:


//--------------------- .nv.info._Z15findLargePrimesPii --------------------------
	.section	.nv.info._Z15findLargePrimesPii,"",@"SHT_CUDA_INFO"
	.sectionflags	@""
	.align	4


	//----- nvinfo : EIATTR_CUDA_API_VERSION
	.align		4
        /*0000*/ 	.byte	0x04, 0x37
        /*0002*/ 	.short	(.L_493 - .L_492)
.L_492:
        /*0004*/ 	.word	0x00000082


	//----- nvinfo : EIATTR_KPARAM_INFO
	.align		4
.L_493:
        /*0008*/ 	.byte	0x04, 0x17
        /*000a*/ 	.short	(.L_495 - .L_494)
.L_494:
        /*000c*/ 	.word	0x00000000
        /*0010*/ 	.short	0x0001
        /*0012*/ 	.short	0x0008
        /*0014*/ 	.byte	0x00, 0xf0, 0x11, 0x00


	//----- nvinfo : EIATTR_KPARAM_INFO
	.align		4
.L_495:
        /*0018*/ 	.byte	0x04, 0x17
        /*001a*/ 	.short	(.L_497 - .L_496)
.L_496:
        /*001c*/ 	.word	0x00000000
        /*0020*/ 	.short	0x0000
        /*0022*/ 	.short	0x0000
        /*0024*/ 	.byte	0x00, 0xf5, 0x21, 0x00


	//----- nvinfo : EIATTR_SPARSE_MMA_MASK
	.align		4
.L_497:
        /*0028*/ 	.byte	0x03, 0x50
        /*002a*/ 	.short	0x0000


	//----- nvinfo : EIATTR_MAXREG_COUNT
	.align		4
        /*002c*/ 	.byte	0x03, 0x1b
        /*002e*/ 	.short	0x00ff


	//----- nvinfo : EIATTR_MERCURY_ISA_VERSION
	.align		4
        /*0030*/ 	.byte	0x03, 0x5f
        /*0032*/ 	.short	0x0101


	//----- nvinfo : EIATTR_VRC_CTA_INIT_COUNT
	.align		4
        /*0034*/ 	.byte	0x02, 0x4a
	.zero		1
	.zero		1


	//----- nvinfo : EIATTR_EXIT_INSTR_OFFSETS
	.align		4
        /*0038*/ 	.byte	0x04, 0x1c
        /*003a*/ 	.short	(.L_499 - .L_498)


	//   ....[0]....
.L_498:
        /*003c*/ 	.word	0x00000070


	//   ....[1]....
        /*0040*/ 	.word	0x000002e0


	//----- nvinfo : EIATTR_CRS_STACK_SIZE
	.align		4
.L_499:
        /*0044*/ 	.byte	0x04, 0x1e
        /*0046*/ 	.short	(.L_501 - .L_500)
.L_500:
        /*0048*/ 	.word	0x00000000


	//----- nvinfo : EIATTR_CBANK_PARAM_SIZE
	.align		4
.L_501:
        /*004c*/ 	.byte	0x03, 0x19
        /*004e*/ 	.short	0x000c


	//----- nvinfo : EIATTR_PARAM_CBANK
	.align		4
        /*0050*/ 	.byte	0x04, 0x0a
        /*0052*/ 	.short	(.L_503 - .L_502)
	.align		4
.L_502:
        /*0054*/ 	.word	index@(.nv.constant0._Z15findLargePrimesPii)
        /*0058*/ 	.short	0x0380
        /*005a*/ 	.short	0x000c


	//----- nvinfo : EIATTR_SW_WAR
	.align		4
.L_503:
        /*005c*/ 	.byte	0x04, 0x36
        /*005e*/ 	.short	(.L_505 - .L_504)
.L_504:
        /*0060*/ 	.word	0x00000008
.L_505:


//--------------------- .nv.callgraph             --------------------------
	.section	.nv.callgraph,"",@"SHT_CUDA_CALLGRAPH"
	.align	4
	.sectionentsize	8
	.align		4
        /*0000*/ 	.word	0x00000000
	.align		4
        /*0004*/ 	.word	0xffffffff
	.align		4
        /*0008*/ 	.word	0x00000000
	.align		4
        /*000c*/ 	.word	0xfffffffe
	.align		4
        /*0010*/ 	.word	0x00000000
	.align		4
        /*0014*/ 	.word	0xfffffffd
	.align		4
        /*0018*/ 	.word	0x00000000
	.align		4
        /*001c*/ 	.word	0xfffffffc


//--------------------- .text._Z16vectorDotProductPfS_S_i --------------------------
	.section	.text._Z16vectorDotProductPfS_S_i,"ax",@progbits
	.align	128
        .global         _Z16vectorDotProductPfS_S_i
        .type           _Z16vectorDotProductPfS_S_i,@function
        .size           _Z16vectorDotProductPfS_S_i,(.L_x_66 - _Z16vectorDotProductPfS_S_i)
        .other          _Z16vectorDotProductPfS_S_i,@"STO_CUDA_ENTRY STV_DEFAULT"
_Z16vectorDotProductPfS_S_i:
.text._Z16vectorDotProductPfS_S_i:
[----:B------:R-:W-:Y:S01]  /*0000*/  LDC R1, c[0x0][0x37c] ;  /* 0x0000df00ff017b82 */ /* 0x000fe20000000800 */
[----:B------:R-:W0:Y:S07]  /*0010*/  S2R R9, SR_TID.X ;  /* 0x0000000000097919 */ /* 0x000e2e0000002100 */
[----:B------:R-:W0:Y:S01]  /*0020*/  S2UR UR4, SR_CTAID.X ;  /* 0x00000000000479c3 */ /* 0x000e220000002500 */
[----:B------:R-:W1:Y:S07]  /*0030*/  LDCU UR5, c[0x0][0x398] ;  /* 0x00007300ff0577ac */ /* 0x000e6e0008000800 */
[----:B------:R-:W0:Y:S02]  /*0040*/  LDC R0, c[0x0][0x360] ;  /* 0x0000d800ff007b82 */ /* 0x000e240000000800 */
[----:B0-----:R-:W-:-:S05]  /*0050*/  IMAD R9, R0, UR4, R9 ;  /* 0x0000000400097c24 */ /* 0x001fca000f8e0209 */
[----:B-1----:R-:W-:-:S13]  /*0060*/  ISETP.GE.AND P0, PT, R9, UR5, PT ;  /* 0x0000000509007c0c */ /* 0x002fda000bf06270 */
[----:B------:R-:W-:Y:S05]  /*0070*/  @P0 EXIT ;  /* 0x000000000000094d */ /* 0x000fea0003800000 */
[----:B------:R-:W0:Y:S01]  /*0080*/  LDC.64 R2, c[0x0][0x380] ;  /* 0x0000e000ff027b82 */ /* 0x000e220000000a00 */
[----:B------:R-:W1:Y:S07]  /*0090*/  LDCU.64 UR4, c[0x0][0x358] ;  /* 0x00006b00ff0477ac */ /* 0x000e6e0008000a00 */
[----:B------:R-:W2:Y:S08]  /*00a0*/  LDC.64 R4, c[0x0][0x388] ;  /* 0x0000e200ff047b82 */ /* 0x000eb00000000a00 */
[----:B------:R-:W3:Y:S01]  /*00b0*/  LDC.64 R6, c[0x0][0x390] ;  /* 0x0000e400ff067b82 */ /* 0x000ee20000000a00 */
[----:B0-----:R-:W-:-:S06]  /*00c0*/  IMAD.WIDE R2, R9, 0x4, R2 ;  /* 0x0000000409027825 */ /* 0x001fcc00078e0202 */
[----:B-1----:R-:W4:Y:S01]  /*00d0*/  LDG.E R2, desc[UR4][R2.64] ;  /* 0x0000000402027981 */ /* 0x002f22000c1e1900 */
[----:B--2---:R-:W-:-:S06]  /*00e0*/  IMAD.WIDE R4, R9, 0x4, R4 ;  /* 0x0000000409047825 */ /* 0x004fcc00078e0204 */
[----:B------:R-:W4:Y:S04]  /*00f0*/  LDG.E R5, desc[UR4][R4.64] ;  /* 0x0000000404057981 */ /* 0x000f28000c1e1900 */
[----:B---3--:R-:W4:Y:S02]  /*0100*/  LDG.E R9, desc[UR4][R6.64] ;  /* 0x0000000406097981 */ /* 0x008f24000c1e1900 */
[----:B----4-:R-:W-:-:S05]  /*0110*/  FFMA R9, R2, R5, R9 ;  /* 0x0000000502097223 */ /* 0x010fca0000000009 */
[----:B------:R-:W-:Y:S01]  /*0120*/  STG.E desc[UR4][R6.64], R9 ;  /* 0x0000000906007986 */ /* 0x000fe2000c101904 */
[----:B------:R-:W-:Y:S05]  /*0130*/  EXIT ;  /* 0x000000000000794d */ /* 0x000fea0003800000 */
.L_x_0:
[----:B------:R-:W-:-:S00]  /*0140*/  BRA `(.L_x_0) ;  /* 0xfffffffc00fc7947 */ /* 0x000fc0000383ffff */
[----:B------:R-:W-:-:S00]  /*0150*/  NOP ;  /* 0x0000000000007918 */ /* 0x000fc00000000000 */
        /* <DEDUP_REMOVED lines=10> */
.L_x_66:


//--------------------- .text._Z14matrixCofactorPiiS_ii --------------------------
	.section	.text._Z14matrixCofactorPiiS_ii,"ax",@progbits
	.align	128
        .global         _Z14matrixCofactorPiiS_ii
        .type           _Z14matrixCofactorPiiS_ii,@function
        .size           _Z14matrixCofactorPiiS_ii,(.L_x_67 - _Z14matrixCofactorPiiS_ii)
        .other          _Z14matrixCofactorPiiS_ii,@"STO_CUDA_ENTRY STV_DEFAULT"
_Z14matrixCofactorPiiS_ii:
.text._Z14matrixCofactorPiiS_ii:
[----:B------:R-:W-:Y:S01]  /*0000*/  LDC R1, c[0x0][0x37c] ;  /* 0x0000df00ff017b82 */ /* 0x000fe20000000800 */
[----:B------:R-:W0:Y:S07]  /*0010*/  S2R R3, SR_TID.Y ;  /* 0x0000000000037919 */ /* 0x000e2e0000002200 */
[----:B------:R-:W0:Y:S01]  /*0020*/  S2UR UR4, SR_CTAID.Y ;  /* 0x00000000000479c3 */ /* 0x000e220000002600 */
[----:B------:R-:W1:Y:S07]  /*0030*/  S2R R2, SR_TID.X ;  /* 0x0000000000027919 */ /* 0x000e6e0000002100 */
[----:B------:R-:W0:Y:S08]  /*0040*/  LDC R0, c[0x0][0x364] ;  /* 0x0000d900ff007b82 */ /* 0x000e300000000800 */
[----:B------:R-:W1:Y:S08]  /*0050*/  S2UR UR5, SR_CTAID.X ;  /* 0x00000000000579c3 */ /* 0x000e700000002500 */
[----:B------:R-:W1:Y:S08]  /*0060*/  LDC R5, c[0x0][0x360] ;  /* 0x0000d800ff057b82 */ /* 0x000e700000000800 */
[----:B------:R-:W2:Y:S01]  /*0070*/  LDC R8, c[0x0][0x388] ;  /* 0x0000e200ff087b82 */ /* 0x000ea20000000800 */
[----:B0-----:R-:W-:-:S02]  /*0080*/  IMAD R3, R0, UR4, R3 ;  /* 0x0000000400037c24 */ /* 0x001fc4000f8e0203 */
[----:B-1----:R-:W-:-:S05]  /*0090*/  IMAD R0, R5, UR5, R2 ;  /* 0x0000000505007c24 */ /* 0x002fca000f8e0202 */
[----:B------:R-:W-:-:S04]  /*00a0*/  VIMNMX R2, PT, PT, R3, R0, !PT ;  /* 0x0000000003027248 */ /* 0x000fc80007fe0100 */
[----:B--2---:R-:W-:-:S13]  /*00b0*/  ISETP.GE.AND P0, PT, R2, R8, PT ;  /* 0x000000080200720c */ /* 0x004fda0003f06270 */
[----:B------:R-:W-:Y:S05]  /*00c0*/  @P0 EXIT ;  /* 0x000000000000094d */ /* 0x000fea0003800000 */
[----:B------:R-:W0:Y:S01]  /*00d0*/  LDCU.64 UR6, c[0x0][0x398] ;  /* 0x00007300ff0677ac */ /* 0x000e220008000a00 */
[----:B------:R-:W1:Y:S01]  /*00e0*/  LDCU.64 UR4, c[0x0][0x358] ;  /* 0x00006b00ff0477ac */ /* 0x000e620008000a00 */
[----:B0-----:R-:W-:-:S04]  /*00f0*/  ISETP.GE.AND P0, PT, R0, UR7, PT ;  /* 0x0000000700007c0c */ /* 0x001fc8000bf06270 */
[----:B------:R-:W-:-:S13]  /*0100*/  ISETP.GE.OR P1, PT, R3, UR6, P0 ;  /* 0x0000000603007c0c */ /* 0x000fda0008726670 */
[----:B-1----:R-:W-:Y:S05]  /*0110*/  @P1 BRA `(.L_x_1) ;  /* 0x0000000000281947 */ /* 0x002fea0003800000 */
[----:B------:R-:W0:Y:S01]  /*0120*/  LDC.64 R4, c[0x0][0x380] ;  /* 0x0000e000ff047b82 */ /* 0x000e220000000a00 */
[----:B------:R-:W-:-:S04]  /*0130*/  IMAD R7, R3, R8, R0 ;  /* 0x0000000803077224 */ /* 0x000fc800078e0200 */
[----:B0-----:R-:W-:-:S03]  /*0140*/  IMAD.WIDE R4, R7, 0x4, R4 ;  /* 0x0000000407047825 */ /* 0x001fc600078e0204 */
[----:B------:R-:W0:Y:S03]  /*0150*/  LDC.64 R6, c[0x0][0x390] ;  /* 0x0000e400ff067b82 */ /* 0x000e260000000a00 */
[----:B------:R-:W2:Y:S01]  /*0160*/  LDG.E R5, desc[UR4][R4.64] ;  /* 0x0000000404057981 */ /* 0x000ea2000c1e1900 */
[----:B------:R-:W-:-:S05]  /*0170*/  IMAD R3, R3, R8, -R3 ;  /* 0x0000000803037224 */ /* 0x000fca00078e0a03 */
[----:B------:R-:W-:-:S05]  /*0180*/  IADD3 R3, PT, PT, R0, R3, RZ ;  /* 0x0000000300037210 */ /* 0x000fca0007ffe0ff */
[----:B0-----:R-:W-:-:S05]  /*0190*/  IMAD.WIDE R2, R3, 0x4, R6 ;  /* 0x0000000403027825 */ /* 0x001fca00078e0206 */
[----:B--2---:R-:W-:Y:S01]  /*01a0*/  STG.E desc[UR4][R2.64], R5 ;  /* 0x0000000502007986 */ /* 0x004fe2000c101904 */
[----:B------:R-:W-:Y:S05]  /*01b0*/  EXIT ;  /* 0x000000000000794d */ /* 0x000fea0003800000 */
.L_x_1:
[----:B------:R-:W-:-:S04]  /*01c0*/  ISETP.GT.AND P1, PT, R0, UR7, PT ;  /* 0x0000000700007c0c */ /* 0x000fc8000bf24270 */
[----:B------:R-:W-:-:S13]  /*01d0*/  ISETP.GE.OR P2, PT, R3, UR6, !P1 ;  /* 0x0000000603007c0c */ /* 0x000fda000cf46670 */
[----:B------:R-:W-:Y:S05]  /*01e0*/  @P2 BRA `(.L_x_2) ;  /* 0x0000000000282947 */ /* 0x000fea0003800000 */
[----:B------:R-:W0:Y:S01]  /*01f0*/  LDC.64 R4, c[0x0][0x380] ;  /* 0x0000e000ff047b82 */ /* 0x000e220000000a00 */
[----:B------:R-:W-:-:S04]  /*0200*/  IMAD R7, R3, R8, R0 ;  /* 0x0000000803077224 */ /* 0x000fc800078e0200 */
[----:B0-----:R-:W-:-:S03]  /*0210*/  IMAD.WIDE R4, R7, 0x4, R4 ;  /* 0x0000000407047825 */ /* 0x001fc600078e0204 */
[----:B------:R-:W0:Y:S03]  /*0220*/  LDC.64 R6, c[0x0][0x390] ;  /* 0x0000e400ff067b82 */ /* 0x000e260000000a00 */
[----:B------:R-:W2:Y:S01]  /*0230*/  LDG.E R5, desc[UR4][R4.64] ;  /* 0x0000000404057981 */ /* 0x000ea2000c1e1900 */
[----:B------:R-:W-:-:S05]  /*0240*/  IMAD R3, R3, R8, -R3 ;  /* 0x0000000803037224 */ /* 0x000fca00078e0a03 */
[----:B------:R-:W-:-:S05]  /*0250*/  IADD3 R3, PT, PT, R0, -0x1, R3 ;  /* 0xffffffff00037810 */ /* 0x000fca0007ffe003 */
[----:B0-----:R-:W-:-:S05]  /*0260*/  IMAD.WIDE R2, R3, 0x4, R6 ;  /* 0x0000000403027825 */ /* 0x001fca00078e0206 */
[----:B--2---:R-:W-:Y:S01]  /*0270*/  STG.E desc[UR4][R2.64], R5 ;  /* 0x0000000502007986 */ /* 0x004fe2000c101904 */
[----:B------:R-:W-:Y:S05]  /*0280*/  EXIT ;  /* 0x000000000000794d */ /* 0x000fea0003800000 */
.L_x_2:
[----:B------:R-:W-:Y:S02]  /*0290*/  ISETP.LE.OR P0, PT, R3, UR6, P0 ;  /* 0x0000000603007c0c */ /* 0x000fe40008703670 */
[----:B------:R-:W-:-:S11]  /*02a0*/  IADD3 R9, PT, PT, R8, -0x1, RZ ;  /* 0xffffffff08097810 */ /* 0x000fd60007ffe0ff */
[----:B------:R-:W-:Y:S05]  /*02b0*/  @P0 BRA `(.L_x_3) ;  /* 0x0000000000280947 */ /* 0x000fea0003800000 */
[----:B------:R-:W0:Y:S01]  /*02c0*/  LDC.64 R4, c[0x0][0x380] ;  /* 0x0000e000ff047b82 */ /* 0x000e220000000a00 */
[----:B------:R-:W-:-:S04]  /*02d0*/  IMAD R7, R3, R8, R0 ;  /* 0x0000000803077224 */ /* 0x000fc800078e0200 */
[----:B0-----:R-:W-:-:S03]  /*02e0*/  IMAD.WIDE R4, R7, 0x4, R4 ;  /* 0x0000000407047825 */ /* 0x001fc600078e0204 */
[----:B------:R-:W0:Y:S03]  /*02f0*/  LDC.64 R6, c[0x0][0x390] ;  /* 0x0000e400ff067b82 */ /* 0x000e260000000a00 */
[----:B------:R-:W2:Y:S01]  /*0300*/  LDG.E R5, desc[UR4][R4.64] ;  /* 0x0000000404057981 */ /* 0x000ea2000c1e1900 */
[----:B------:R-:W-:-:S05]  /*0310*/  IADD3 R3, PT, PT, R3, -0x1, RZ ;  /* 0xffffffff03037810 */ /* 0x000fca0007ffe0ff */
[----:B------:R-:W-:-:S04]  /*0320*/  IMAD R3, R3, R9, R0 ;  /* 0x0000000903037224 */ /* 0x000fc800078e0200 */
[----:B0-----:R-:W-:-:S05]  /*0330*/  IMAD.WIDE R2, R3, 0x4, R6 ;  /* 0x0000000403027825 */ /* 0x001fca00078e0206 */
[----:B--2---:R-:W-:Y:S01]  /*0340*/  STG.E desc[UR4][R2.64], R5 ;  /* 0x0000000502007986 */ /* 0x004fe2000c101904 */
[----:B------:R-:W-:Y:S05]  /*0350*/  EXIT ;  /* 0x000000000000794d */ /* 0x000fea0003800000 */
.L_x_3:
[----:B------:R-:W-:-:S13]  /*0360*/  ISETP.LE.OR P1, PT, R3, UR6, !P1 ;  /* 0x0000000603007c0c */ /* 0x000fda000cf23670 */
[----:B------:R-:W-:Y:S05]  /*0370*/  @P1 EXIT ;  /* 0x000000000000194d */ /* 0x000fea0003800000 */
[----:B------:R-:W0:Y:S01]  /*0380*/  LDC.64 R4, c[0x0][0x380] ;  /* 0x0000e000ff047b82 */ /* 0x000e220000000a00 */
[----:B------:R-:W-:-:S04]  /*0390*/  IMAD R7, R3, R8, R0 ;  /* 0x0000000803077224 */ /* 0x000fc800078e0200 */
[----:B0-----:R-:W-:-:S03]  /*03a0*/  IMAD.WIDE R4, R7, 0x4, R4 ;  /* 0x0000000407047825 */ /* 0x001fc600078e0204 */
[----:B------:R-:W0:Y:S03]  /*03b0*/  LDC.64 R6, c[0x0][0x390] ;  /* 0x0000e400ff067b82 */ /* 0x000e260000000a00 */
[----:B------:R-:W2:Y:S01]  /*03c0*/  LDG.E R5, desc[UR4][R4.64] ;  /* 0x0000000404057981 */ /* 0x000ea2000c1e1900 */
[----:B------:R-:W-:-:S05]  /*03d0*/  IADD3 R3, PT, PT, R3, -0x1, RZ ;  /* 0xffffffff03037810 */ /* 0x000fca0007ffe0ff */
[----:B------:R-:W-:-:S05]  /*03e0*/  IMAD R3, R3, R9, R0 ;  /* 0x0000000903037224 */ /* 0x000fca00078e0200 */
[----:B------:R-:W-:-:S05]  /*03f0*/  IADD3 R3, PT, PT, R3, -0x1, RZ ;  /* 0xffffffff03037810 */ /* 0x000fca0007ffe0ff */
[----:B0-----:R-:W-:-:S05]  /*0400*/  IMAD.WIDE R2, R3, 0x4, R6 ;  /* 0x0000000403027825 */ /* 0x001fca00078e0206 */
[----:B--2---:R-:W-:Y:S01]  /*0410*/  STG.E desc[UR4][R2.64], R5 ;  /* 0x0000000502007986 */ /* 0x004fe2000c101904 */
[----:B------:R-:W-:Y:S05]  /*0420*/  EXIT ;  /* 0x000000000000794d */ /* 0x000fea0003800000 */
.L_x_4:
        /* <DEDUP_REMOVED lines=13> */
.L_x_67:


//--------------------- .text._Z18vectorCrossProductPfS_S_ --------------------------
	.section	.text._Z18vectorCrossProductPfS_S_,"ax",@progbits
	.align	128
        .global         _Z18vectorCrossProductPfS_S_
        .type           _Z18vectorCrossProductPfS_S_,@function
        .size           _Z18vectorCrossProductPfS_S_,(.L_x_68 - _Z18vectorCrossProductPfS_S_)
        .other          _Z18vectorCrossProductPfS_S_,@"STO_CUDA_ENTRY STV_DEFAULT"
_Z18vectorCrossProductPfS_S_:
.text._Z18vectorCrossProductPfS_S_:
[----:B------:R-:W-:Y:S01]  /*0000*/  LDC R1, c[0x0][0x37c] ;  /* 0x0000df00ff017b82 */ /* 0x000fe20000000800 */
[----:B------:R-:W0:Y:S02]  /*0010*/  S2R R15, SR_TID.X ;  /* 0x00000000000f7919 */ /* 0x000e240000002100 */
[----:B0-----:R-:W-:-:S13]  /*0020*/  ISETP.GT.U32.AND P0, PT, R15, 0x2, PT ;  /* 0x000000020f00780c */ /* 0x001fda0003f04070 */
[----:B------:R-:W-:Y:S05]  /*0030*/  @P0 EXIT ;  /* 0x000000000000094d */ /* 0x000fea0003800000 */
[----:B------:R-:W0:Y:S01]  /*0040*/  LDC.64 R2, c[0x0][0x380] ;  /* 0x0000e000ff027b82 */ /* 0x000e220000000a00 */
[C---:B------:R-:W-:Y:S01]  /*0050*/  IADD3 R0, PT, PT, R15.reuse, 0x1, RZ ;  /* 0x000000010f007810 */ /* 0x040fe20007ffe0ff */
[----:B------:R-:W1:Y:S01]  /*0060*/  LDCU.64 UR4, c[0x0][0x358] ;  /* 0x00006b00ff0477ac */ /* 0x000e620008000a00 */
[C---:B------:R-:W-:Y:S02]  /*0070*/  ISETP.NE.AND P1, PT, R15.reuse, RZ, PT ;  /* 0x000000ff0f00720c */ /* 0x040fe40003f25270 */
[----:B------:R-:W-:Y:S02]  /*0080*/  IADD3 R6, PT, PT, R15, -0x1, RZ ;  /* 0xffffffff0f067810 */ /* 0x000fe40007ffe0ff */
[----:B------:R-:W-:Y:S01]  /*0090*/  ISETP.NE.AND P0, PT, R0, 0x3, PT ;  /* 0x000000030000780c */ /* 0x000fe20003f05270 */
[----:B------:R-:W2:Y:S01]  /*00a0*/  LDC.64 R4, c[0x0][0x388] ;  /* 0x0000e200ff047b82 */ /* 0x000ea20000000a00 */
[----:B------:R-:W-:Y:S02]  /*00b0*/  SEL R13, R6, 0x2, P1 ;  /* 0x00000002060d7807 */ /* 0x000fe40000800000 */
[----:B------:R-:W-:-:S03]  /*00c0*/  SEL R11, R0, RZ, P0 ;  /* 0x000000ff000b7207 */ /* 0x000fc60000000000 */
[----:B0-----:R-:W-:-:S04]  /*00d0*/  IMAD.WIDE.U32 R6, R13, 0x4, R2 ;  /* 0x000000040d067825 */ /* 0x001fc800078e0002 */
[C---:B------:R-:W-:Y:S02]  /*00e0*/  IMAD.WIDE.U32 R2, R11.reuse, 0x4, R2 ;  /* 0x000000040b027825 */ /* 0x040fe400078e0002 */
[----:B-1----:R-:W3:Y:S02]  /*00f0*/  LDG.E R6, desc[UR4][R6.64] ;  /* 0x0000000406067981 */ /* 0x002ee4000c1e1900 */
[--C-:B--2---:R-:W-:Y:S02]  /*0100*/  IMAD.WIDE.U32 R8, R11, 0x4, R4.reuse ;  /* 0x000000040b087825 */ /* 0x104fe400078e0004 */
[----:B------:R-:W2:Y:S01]  /*0110*/  LDG.E R2, desc[UR4][R2.64] ;  /* 0x0000000402027981 */ /* 0x000ea2000c1e1900 */
[----:B------:R-:W0:Y:S01]  /*0120*/  LDC.64 R10, c[0x0][0x390] ;  /* 0x0000e400ff0a7b82 */ /* 0x000e220000000a00 */
[----:B------:R-:W-:Y:S02]  /*0130*/  IMAD.WIDE.U32 R4, R13, 0x4, R4 ;  /* 0x000000040d047825 */ /* 0x000fe400078e0004 */
[----:B------:R-:W3:Y:S04]  /*0140*/  LDG.E R9, desc[UR4][R8.64] ;  /* 0x0000000408097981 */ /* 0x000ee8000c1e1900 */
[----:B------:R-:W2:Y:S01]  /*0150*/  LDG.E R5, desc[UR4][R4.64] ;  /* 0x0000000404057981 */ /* 0x000ea2000c1e1900 */
[----:B0-----:R-:W-:-:S04]  /*0160*/  IMAD.WIDE.U32 R10, R15, 0x4, R10 ;  /* 0x000000040f0a7825 */ /* 0x001fc800078e000a */
[----:B---3--:R-:W-:-:S04]  /*0170*/  FMUL R13, R6, R9 ;  /* 0x00000009060d7220 */ /* 0x008fc80000400000 */
[----:B--2---:R-:W-:-:S05]  /*0180*/  FFMA R13, R2, R5, -R13 ;  /* 0x00000005020d7223 */ /* 0x004fca000000080d */
[----:B------:R-:W-:Y:S01]  /*0190*/  STG.E desc[UR4][R10.64], R13 ;  /* 0x0000000d0a007986 */ /* 0x000fe2000c101904 */
[----:B------:R-:W-:Y:S05]  /*01a0*/  EXIT ;  /* 0x000000000000794d */ /* 0x000fea0003800000 */
.L_x_5:
        /* <DEDUP_REMOVED lines=13> */
.L_x_68:


//--------------------- .text._Z11matrixTracePiiS_ --------------------------
	.section	.text._Z11matrixTracePiiS_,"ax",@progbits
	.align	128
        .global         _Z11matrixTracePiiS_
        .type           _Z11matrixTracePiiS_,@function
        .size           _Z11matrixTracePiiS_,(.L_x_69 - _Z11matrixTracePiiS_)
        .other          _Z11matrixTracePiiS_,@"STO_CUDA_ENTRY STV_DEFAULT"
_Z11matrixTracePiiS_:
.text._Z11matrixTracePiiS_:
[----:B------:R-:W-:Y:S01]  /*0000*/  LDC R1, c[0x0][0x37c] ;  /* 0x0000df00ff017b82 */ /* 0x000fe20000000800 */
[----:B------:R-:W0:Y:S07]  /*0010*/  S2R R7, SR_TID.Y ;  /* 0x0000000000077919 */ /* 0x000e2e0000002200 */
[----:B------:R-:W0:Y:S01]  /*0020*/  S2UR UR4, SR_CTAID.Y ;  /* 0x00000000000479c3 */ /* 0x000e220000002600 */
[----:B------:R-:W1:Y:S01]  /*0030*/  LDCU UR6, c[0x0][0x388] ;  /* 0x00007100ff0677ac */ /* 0x000e620008000800 */
[----:B------:R-:W2:Y:S06]  /*0040*/  S2R R2, SR_TID.X ;  /* 0x0000000000027919 */ /* 0x000eac0000002100 */
[----:B------:R-:W0:Y:S08]  /*0050*/  LDC R0, c[0x0][0x364] ;  /* 0x0000d900ff007b82 */ /* 0x000e300000000800 */
[----:B------:R-:W2:Y:S08]  /*0060*/  S2UR UR5, SR_CTAID.X ;  /* 0x00000000000579c3 */ /* 0x000eb00000002500 */
[----:B------:R-:W2:Y:S01]  /*0070*/  LDC R3, c[0x0][0x360] ;  /* 0x0000d800ff037b82 */ /* 0x000ea20000000800 */
[----:B0-----:R-:W-:-:S02]  /*0080*/  IMAD R7, R0, UR4, R7 ;  /* 0x0000000400077c24 */ /* 0x001fc4000f8e0207 */
[----:B--2---:R-:W-:-:S05]  /*0090*/  IMAD R0, R3, UR5, R2 ;  /* 0x0000000503007c24 */ /* 0x004fca000f8e0202 */
[----:B------:R-:W-:-:S04]  /*00a0*/  VIMNMX R2, PT, PT, R7, R0, !PT ;  /* 0x0000000007027248 */ /* 0x000fc80007fe0100 */
[----:B-1----:R-:W-:-:S13]  /*00b0*/  ISETP.GE.AND P0, PT, R2, UR6, PT ;  /* 0x0000000602007c0c */ /* 0x002fda000bf06270 */
[----:B------:R-:W-:Y:S05]  /*00c0*/  @P0 EXIT ;  /* 0x000000000000094d */ /* 0x000fea0003800000 */
[----:B------:R-:W0:Y:S01]  /*00d0*/  LDC.64 R4, c[0x0][0x390] ;  /* 0x0000e400ff047b82 */ /* 0x000e220000000a00 */
[C---:B------:R-:W-:Y:S01]  /*00e0*/  ISETP.NE.AND P0, PT, R7.reuse, R0, PT ;  /* 0x000000000700720c */ /* 0x040fe20003f05270 */
[----:B------:R-:W1:Y:S01]  /*00f0*/  LDCU.64 UR4, c[0x0][0x358] ;  /* 0x00006b00ff0477ac */ /* 0x000e620008000a00 */
[----:B------:R-:W-:Y:S01]  /*0100*/  BSSY.RECONVERGENT B0, `(.L_x_6) ;  /* 0x0000008000007945 */ /* 0x000fe20003800200 */
[----:B------:R-:W-:Y:S02]  /*0110*/  HFMA2 R3, -RZ, RZ, 0, 0 ;  /* 0x00000000ff037431 */ /* 0x000fe400000001ff */
[----:B0-----:R-:W-:-:S08]  /*0120*/  IMAD.WIDE.U32 R4, R7, 0x4, R4 ;  /* 0x0000000407047825 */ /* 0x001fd000078e0004 */
[----:B-1----:R-:W-:Y:S05]  /*0130*/  @P0 BRA `(.L_x_7) ;  /* 0x0000000000100947 */ /* 0x002fea0003800000 */
[----:B------:R-:W0:Y:S01]  /*0140*/  LDC.64 R2, c[0x0][0x380] ;  /* 0x0000e000ff027b82 */ /* 0x000e220000000a00 */
[----:B------:R-:W-:-:S04]  /*0150*/  IMAD R7, R7, UR6, R7 ;  /* 0x0000000607077c24 */ /* 0x000fc8000f8e0207 */
[----:B0-----:R-:W-:-:S06]  /*0160*/  IMAD.WIDE.U32 R2, R7, 0x4, R2 ;  /* 0x0000000407027825 */ /* 0x001fcc00078e0002 */
[----:B------:R0:W5:Y:S02]  /*0170*/  LDG.E R3, desc[UR4][R2.64] ;  /* 0x0000000402037981 */ /* 0x000164000c1e1900 */
.L_x_7:
[----:B------:R-:W-:Y:S05]  /*0180*/  BSYNC.RECONVERGENT B0 ;  /* 0x0000000000007941 */ /* 0x000fea0003800200 */
.L_x_6:
[----:B-----5:R-:W-:Y:S01]  /*0190*/  STG.E desc[UR4][R4.64], R3 ;  /* 0x0000000304007986 */ /* 0x020fe2000c101904 */
[----:B------:R-:W-:Y:S05]  /*01a0*/  EXIT ;  /* 0x000000000000794d */ /* 0x000fea0003800000 */
.L_x_8:
        /* <DEDUP_REMOVED lines=13> */
.L_x_69:


//--------------------- .text._Z15vectorMagnitudePfS_i --------------------------
	.section	.text._Z15vectorMagnitudePfS_i,"ax",@progbits
	.align	128
        .global         _Z15vectorMagnitudePfS_i
        .type           _Z15vectorMagnitudePfS_i,@function
        .size           _Z15vectorMagnitudePfS_i,(.L_x_62 - _Z15vectorMagnitudePfS_i)
        .other          _Z15vectorMagnitudePfS_i,@"STO_CUDA_ENTRY STV_DEFAULT"
_Z15vectorMagnitudePfS_i:
.text._Z15vectorMagnitudePfS_i:
        /* <DEDUP_REMOVED lines=9> */
[----:B------:R-:W1:Y:S01]  /*0090*/  LDCU.64 UR4, c[0x0][0x358] ;  /* 0x00006b00ff0477ac */ /* 0x000e620008000a00 */
[----:B0-----:R-:W-:-:S06]  /*00a0*/  IMAD.WIDE R2, R5, 0x4, R2 ;  /* 0x0000000405027825 */ /* 0x001fcc00078e0202 */
[----:B-1----:R-:W2:Y:S01]  /*00b0*/  LDG.E R2, desc[UR4][R2.64] ;  /* 0x0000000402027981 */ /* 0x002ea2000c1e1900 */
[----:B------:R-:W-:Y:S01]  /*00c0*/  BSSY.RECONVERGENT B0, `(.L_x_9) ;  /* 0x000000d000007945 */ /* 0x000fe20003800200 */
[----:B--2---:R-:W-:-:S04]  /*00d0*/  FMUL R0, R2, R2 ;  /* 0x0000000202007220 */ /* 0x004fc80000400000 */
[----:B------:R0:W1:Y:S01]  /*00e0*/  MUFU.RSQ R7, R0 ;  /* 0x0000000000077308 */ /* 0x0000620000001400 */
[----:B------:R-:W-:-:S04]  /*00f0*/  IADD3 R4, PT, PT, R0, -0xd000000, RZ ;  /* 0xf300000000047810 */ /* 0x000fc80007ffe0ff */
[----:B------:R-:W-:-:S13]  /*0100*/  ISETP.GT.U32.AND P0, PT, R4, 0x727fffff, PT ;  /* 0x727fffff0400780c */ /* 0x000fda0003f04070 */
[----:B01----:R-:W-:Y:S05]  /*0110*/  @!P0 BRA `(.L_x_10) ;  /* 0x00000000000c8947 */ /* 0x003fea0003800000 */
[----:B------:R-:W-:-:S07]  /*0120*/  MOV R9, 0x140 ;  /* 0x0000014000097802 */ /* 0x000fce0000000f00 */
[----:B------:R-:W-:Y:S05]  /*0130*/  CALL.REL.NOINC `($__internal_0_$__cuda_sm20_sqrt_rn_f32_slowpath) ;  /* 0x0000000000287944 */ /* 0x000fea0003c00000 */
[----:B------:R-:W-:Y:S05]  /*0140*/  BRA `(.L_x_11) ;  /* 0x0000000000107947 */ /* 0x000fea0003800000 */
.L_x_10:
[----:B------:R-:W-:Y:S01]  /*0150*/  FMUL.FTZ R3, R0, R7 ;  /* 0x0000000700037220 */ /* 0x000fe20000410000 */
[----:B------:R-:W-:-:S03]  /*0160*/  FMUL.FTZ R7, R7, 0.5 ;  /* 0x3f00000007077820 */ /* 0x000fc60000410000 */
[----:B------:R-:W-:-:S04]  /*0170*/  FFMA R0, -R3, R3, R0 ;  /* 0x0000000303007223 */ /* 0x000fc80000000100 */
[----:B------:R-:W-:-:S07]  /*0180*/  FFMA R7, R0, R7, R3 ;  /* 0x0000000700077223 */ /* 0x000fce0000000003 */
.L_x_11:
[----:B------:R-:W-:Y:S05]  /*0190*/  BSYNC.RECONVERGENT B0 ;  /* 0x0000000000007941 */ /* 0x000fea0003800200 */
.L_x_9:
[----:B------:R-:W0:Y:S02]  /*01a0*/  LDC.64 R2, c[0x0][0x388] ;  /* 0x0000e200ff027b82 */ /* 0x000e240000000a00 */
[----:B0-----:R-:W-:-:S05]  /*01b0*/  IMAD.WIDE R2, R5, 0x4, R2 ;  /* 0x0000000405027825 */ /* 0x001fca00078e0202 */
[----:B------:R-:W-:Y:S01]  /*01c0*/  STG.E desc[UR4][R2.64], R7 ;  /* 0x0000000702007986 */ /* 0x000fe2000c101904 */
[----:B------:R-:W-:Y:S05]  /*01d0*/  EXIT ;  /* 0x000000000000794d */ /* 0x000fea0003800000 */
        .weak           $__internal_0_$__cuda_sm20_sqrt_rn_f32_slowpath
        .type           $__internal_0_$__cuda_sm20_sqrt_rn_f32_slowpath,@function
        .size           $__internal_0_$__cuda_sm20_sqrt_rn_f32_slowpath,(.L_x_62 - $__internal_0_$__cuda_sm20_sqrt_rn_f32_slowpath)
$__internal_0_$__cuda_sm20_sqrt_rn_f32_slowpath:
[----:B------:R-:W-:-:S13]  /*01e0*/  LOP3.LUT P0, RZ, R0, 0x7fffffff, RZ, 0xc0, !PT ;  /* 0x7fffffff00ff7812 */ /* 0x000fda000780c0ff */
[----:B------:R-:W-:Y:S01]  /*01f0*/  @!P0 MOV R2, R0 ;  /* 0x0000000000028202 */ /* 0x000fe20000000f00 */
[----:B------:R-:W-:Y:S06]  /*0200*/  @!P0 BRA `(.L_x_12) ;  /* 0x0000000000408947 */ /* 0x000fec0003800000 */
[----:B------:R-:W-:-:S13]  /*0210*/  FSETP.GEU.FTZ.AND P0, PT, R0, RZ, PT ;  /* 0x000000ff0000720b */ /* 0x000fda0003f1e000 */
[----:B------:R-:W-:Y:S01]  /*0220*/  @!P0 MOV R2, 0x7fffffff ;  /* 0x7fffffff00028802 */ /* 0x000fe20000000f00 */
[----:B------:R-:W-:Y:S06]  /*0230*/  @!P0 BRA `(.L_x_12) ;  /* 0x0000000000348947 */ /* 0x000fec0003800000 */
[----:B------:R-:W-:-:S13]  /*0240*/  FSETP.GTU.FTZ.AND P0, PT, |R0|, +INF , PT ;  /* 0x7f8000000000780b */ /* 0x000fda0003f1c200 */
[----:B------:R-:W-:Y:S01]  /*0250*/  @P0 FADD.FTZ R2, R0, 1 ;  /* 0x3f80000000020421 */ /* 0x000fe20000010000 */
[----:B------:R-:W-:Y:S06]  /*0260*/  @P0 BRA `(.L_x_12) ;  /* 0x0000000000280947 */ /* 0x000fec0003800000 */
[----:B------:R-:W-:-:S13]  /*0270*/  FSETP.NEU.FTZ.AND P0, PT, |R0|, +INF , PT ;  /* 0x7f8000000000780b */ /* 0x000fda0003f1d200 */
[----:B------:R-:W-:-:S04]  /*0280*/  @P0 FFMA R3, R0, 1.84467440737095516160e+19, RZ ;  /* 0x5f80000000030823 */ /* 0x000fc800000000ff */
[----:B------:R-:W0:Y:S02]  /*0290*/  @P0 MUFU.RSQ R2, R3 ;  /* 0x0000000300020308 */ /* 0x000e240000001400 */
[----:B0-----:R-:W-:Y:S01]  /*02a0*/  @P0 FMUL.FTZ R4, R3, R2 ;  /* 0x0000000203040220 */ /* 0x001fe20000410000 */
[----:B------:R-:W-:Y:S01]  /*02b0*/  @P0 FMUL.FTZ R8, R2, 0.5 ;  /* 0x3f00000002080820 */ /* 0x000fe20000410000 */
[----:B------:R-:W-:Y:S02]  /*02c0*/  @!P0 MOV R2, R0 ;  /* 0x0000000000028202 */ /* 0x000fe40000000f00 */
[----:B------:R-:W-:-:S04]  /*02d0*/  @P0 FADD.FTZ R6, -R4, -RZ ;  /* 0x800000ff04060221 */ /* 0x000fc80000010100 */
[----:B------:R-:W-:-:S04]  /*02e0*/  @P0 FFMA R7, R4, R6, R3 ;  /* 0x0000000604070223 */ /* 0x000fc80000000003 */
[----:B------:R-:W-:-:S04]  /*02f0*/  @P0 FFMA R7, R7, R8, R4 ;  /* 0x0000000807070223 */ /* 0x000fc80000000004 */
[----:B------:R-:W-:-:S07]  /*0300*/  @P0 FMUL.FTZ R2, R7, 2.3283064365386962891e-10 ;  /* 0x2f80000007020820 */ /* 0x000fce0000410000 */
.L_x_12:
[----:B------:R-:W-:Y:S01]  /*0310*/  HFMA2 R3, -RZ, RZ, 0, 0 ;  /* 0x00000000ff037431 */ /* 0x000fe200000001ff */
[----:B------:R-:W-:Y:S02]  /*0320*/  MOV R7, R2 ;  /* 0x0000000200077202 */ /* 0x000fe40000000f00 */
[----:B------:R-:W-:-:S04]  /*0330*/  MOV R2, R9 ;  /* 0x0000000900027202 */ /* 0x000fc80000000f00 */
[----:B------:R-:W-:Y:S05]  /*0340*/  RET.REL.NODEC R2 `(_Z15vectorMagnitudePfS_i) ;  /* 0xfffffffc022c7950 */ /* 0x000fea0003c3ffff */
.L_x_13:
        /* <DEDUP_REMOVED lines=11> */
.L_x_62:


//--------------------- .text._Z25matrixElementwiseDivisionPiS_S_ii --------------------------
	.section	.text._Z25matrixElementwiseDivisionPiS_S_ii,"ax",@progbits
	.align	128
        .global         _Z25matrixElementwiseDivisionPiS_S_ii
        .type           _Z25matrixElementwiseDivisionPiS_S_ii,@function
        .size           _Z25matrixElementwiseDivisionPiS_S_ii,(.L_x_71 - _Z25matrixElementwiseDivisionPiS_S_ii)
        .other          _Z25matrixElementwiseDivisionPiS_S_ii,@"STO_CUDA_ENTRY STV_DEFAULT"
_Z25matrixElementwiseDivisionPiS_S_ii:
.text._Z25matrixElementwiseDivisionPiS_S_ii:
[----:B------:R-:W-:Y:S01]  /*0000*/  LDC R1, c[0x0][0x37c] ;  /* 0x0000df00ff017b82 */ /* 0x000fe20000000800 */
[----:B------:R-:W0:Y:S07]  /*0010*/  S2R R5, SR_TID.X ;  /* 0x0000000000057919 */ /* 0x000e2e0000002100 */
[----:B------:R-:W1:Y:S01]  /*0020*/  LDC R3, c[0x0][0x364] ;  /* 0x0000d900ff037b82 */ /* 0x000e620000000800 */
[----:B------:R-:W2:Y:S01]  /*0030*/  LDCU.64 UR6, c[0x0][0x398] ;  /* 0x00007300ff0677ac */ /* 0x000ea20008000a00 */
[----:B------:R-:W1:Y:S06]  /*0040*/  S2R R0, SR_TID.Y ;  /* 0x0000000000007919 */ /* 0x000e6c0000002200 */
[----:B------:R-:W0:Y:S08]  /*0050*/  S2UR UR5, SR_CTAID.X ;  /* 0x00000000000579c3 */ /* 0x000e300000002500 */
[----:B------:R-:W0:Y:S08]  /*0060*/  LDC R2, c[0x0][0x360] ;  /* 0x0000d800ff027b82 */ /* 0x000e300000000800 */
[----:B------:R-:W1:Y:S01]  /*0070*/  S2UR UR4, SR_CTAID.Y ;  /* 0x00000000000479c3 */ /* 0x000e620000002600 */
[----:B0-----:R-:W-:-:S05]  /*0080*/  IMAD R5, R2, UR5, R5 ;  /* 0x0000000502057c24 */ /* 0x001fca000f8e0205 */
[----:B--2---:R-:W-:Y:S01]  /*0090*/  ISETP.GE.AND P0, PT, R5, UR7, PT ;  /* 0x0000000705007c0c */ /* 0x004fe2000bf06270 */
[----:B-1----:R-:W-:-:S05]  /*00a0*/  IMAD R0, R3, UR4, R0 ;  /* 0x0000000403007c24 */ /* 0x002fca000f8e0200 */
[----:B------:R-:W-:-:S13]  /*00b0*/  ISETP.GE.OR P0, PT, R0, UR6, P0 ;  /* 0x0000000600007c0c */ /* 0x000fda0008706670 */
[----:B------:R-:W-:Y:S05]  /*00c0*/  @P0 EXIT ;  /* 0x000000000000094d */ /* 0x000fea0003800000 */
[----:B------:R-:W0:Y:S01]  /*00d0*/  LDC.64 R2, c[0x0][0x388] ;  /* 0x0000e200ff027b82 */ /* 0x000e220000000a00 */
[----:B------:R-:W1:Y:S01]  /*00e0*/  LDCU.64 UR4, c[0x0][0x358] ;  /* 0x00006b00ff0477ac */ /* 0x000e620008000a00 */
[----:B------:R-:W-:-:S04]  /*00f0*/  IMAD R0, R0, UR7, R5 ;  /* 0x0000000700007c24 */ /* 0x000fc8000f8e0205 */
[----:B0-----:R-:W-:-:S06]  /*0100*/  IMAD.WIDE R2, R0, 0x4, R2 ;  /* 0x0000000400027825 */ /* 0x001fcc00078e0202 */
[----:B-1----:R-:W2:Y:S02]  /*0110*/  LDG.E R2, desc[UR4][R2.64] ;  /* 0x0000000402027981 */ /* 0x002ea4000c1e1900 */
[----:B--2---:R-:W-:-:S13]  /*0120*/  ISETP.NE.AND P0, PT, R2, RZ, PT ;  /* 0x000000ff0200720c */ /* 0x004fda0003f05270 */
[----:B------:R-:W-:Y:S05]  /*0130*/  @!P0 EXIT ;  /* 0x000000000000894d */ /* 0x000fea0003800000 */
[----:B------:R-:W0:Y:S02]  /*0140*/  LDC.64 R4, c[0x0][0x380] ;  /* 0x0000e000ff047b82 */ /* 0x000e240000000a00 */
[----:B0-----:R-:W-:-:S05]  /*0150*/  IMAD.WIDE R4, R0, 0x4, R4 ;  /* 0x0000000400047825 */ /* 0x001fca00078e0204 */
[----:B------:R0:W2:Y:S01]  /*0160*/  LDG.E R3, desc[UR4][R4.64] ;  /* 0x0000000404037981 */ /* 0x0000a2000c1e1900 */
[-C--:B------:R-:W-:Y:S02]  /*0170*/  IABS R9, R2.reuse ;  /* 0x0000000200097213 */ /* 0x080fe40000000000 */
[----:B------:R-:W-:Y:S02]  /*0180*/  IABS R12, R2 ;  /* 0x00000002000c7213 */ /* 0x000fe40000000000 */
[----:B------:R-:W1:Y:S02]  /*0190*/  I2F.RP R8, R9 ;  /* 0x0000000900087306 */ /* 0x000e640000209400 */
[----:B0-----:R-:W-:-:S06]  /*01a0*/  IADD3 R5, PT, PT, RZ, -R12, RZ ;  /* 0x8000000cff057210 */ /* 0x001fcc0007ffe0ff */
[----:B-1----:R-:W0:Y:S02]  /*01b0*/  MUFU.RCP R8, R8 ;  /* 0x0000000800087308 */ /* 0x002e240000001000 */
[----:B0-----:R-:W-:-:S06]  /*01c0*/  VIADD R6, R8, 0xffffffe ;  /* 0x0ffffffe08067836 */ /* 0x001fcc0000000000 */
[----:B------:R0:W1:Y:S02]  /*01d0*/  F2I.FTZ.U32.TRUNC.NTZ R7, R6 ;  /* 0x0000000600077305 */ /* 0x000064000021f000 */
[----:B0-----:R-:W-:Y:S02]  /*01e0*/  IMAD.MOV.U32 R6, RZ, RZ, RZ ;  /* 0x000000ffff067224 */ /* 0x001fe400078e00ff */
[----:B-1----:R-:W-:-:S04]  /*01f0*/  IMAD.MOV R10, RZ, RZ, -R7 ;  /* 0x000000ffff0a7224 */ /* 0x002fc800078e0a07 */
[----:B------:R-:W-:-:S04]  /*0200*/  IMAD R11, R10, R9, RZ ;  /* 0x000000090a0b7224 */ /* 0x000fc800078e02ff */
[----:B------:R-:W-:Y:S01]  /*0210*/  IMAD.HI.U32 R7, R7, R11, R6 ;  /* 0x0000000b07077227 */ /* 0x000fe200078e0006 */
[----:B--2---:R-:W-:Y:S02]  /*0220*/  IABS R4, R3 ;  /* 0x0000000300047213 */ /* 0x004fe40000000000 */
[----:B------:R-:W-:-:S03]  /*0230*/  LOP3.LUT R3, R3, R2, RZ, 0x3c, !PT ;  /* 0x0000000203037212 */ /* 0x000fc600078e3cff */
[----:B------:R-:W-:Y:S01]  /*0240*/  IMAD.HI.U32 R7, R7, R4, RZ ;  /* 0x0000000407077227 */ /* 0x000fe200078e00ff */
[----:B------:R-:W-:-:S03]  /*0250*/  ISETP.GE.AND P1, PT, R3, RZ, PT ;  /* 0x000000ff0300720c */ /* 0x000fc60003f26270 */
[----:B------:R-:W-:Y:S02]  /*0260*/  IMAD R6, R7, R5, R4 ;  /* 0x0000000507067224 */ /* 0x000fe400078e0204 */
[----:B------:R-:W0:Y:S03]  /*0270*/  LDC.64 R4, c[0x0][0x390] ;  /* 0x0000e400ff047b82 */ /* 0x000e260000000a00 */
[----:B------:R-:W-:-:S13]  /*0280*/  ISETP.GT.U32.AND P2, PT, R9, R6, PT ;  /* 0x000000060900720c */ /* 0x000fda0003f44070 */
[-C--:B------:R-:W-:Y:S01]  /*0290*/  @!P2 IADD3 R6, PT, PT, R6, -R9.reuse, RZ ;  /* 0x800000090606a210 */ /* 0x080fe20007ffe0ff */
[----:B------:R-:W-:Y:S01]  /*02a0*/  @!P2 VIADD R7, R7, 0x1 ;  /* 0x000000010707a836 */ /* 0x000fe20000000000 */
[----:B------:R-:W-:Y:S02]  /*02b0*/  ISETP.NE.AND P2, PT, R2, RZ, PT ;  /* 0x000000ff0200720c */ /* 0x000fe40003f45270 */
[----:B------:R-:W-:Y:S01]  /*02c0*/  ISETP.GE.U32.AND P0, PT, R6, R9, PT ;  /* 0x000000090600720c */ /* 0x000fe20003f06070 */
[----:B0-----:R-:W-:-:S12]  /*02d0*/  IMAD.WIDE R4, R0, 0x4, R4 ;  /* 0x0000000400047825 */ /* 0x001fd800078e0204 */
[----:B------:R-:W-:-:S05]  /*02e0*/  @P0 IADD3 R7, PT, PT, R7, 0x1, RZ ;  /* 0x0000000107070810 */ /* 0x000fca0007ffe0ff */
[----:B------:R-:W-:Y:S01]  /*02f0*/  @!P1 IMAD.MOV R7, RZ, RZ, -R7 ;  /* 0x000000ffff079224 */ /* 0x000fe200078e0a07 */
[----:B------:R-:W-:-:S05]  /*0300*/  @!P2 LOP3.LUT R7, RZ, R2, RZ, 0x33, !PT ;  /* 0x00000002ff07a212 */ /* 0x000fca00078e33ff */
[----:B------:R-:W-:Y:S01]  /*0310*/  STG.E desc[UR4][R4.64], R7 ;  /* 0x0000000704007986 */ /* 0x000fe2000c101904 */
[----:B------:R-:W-:Y:S05]  /*0320*/  EXIT ;  /* 0x000000000000794d */ /* 0x000fea0003800000 */
.L_x_14:
        /* <DEDUP_REMOVED lines=13> */
.L_x_71:


//--------------------- .text._Z12vectorDividePfS_S_i --------------------------
	.section	.text._Z12vectorDividePfS_S_i,"ax",@progbits
	.align	128
        .global         _Z12vectorDividePfS_S_i
        .type           _Z12vectorDividePfS_S_i,@function
        .size           _Z12vectorDividePfS_S_i,(.L_x_63 - _Z12vectorDividePfS_S_i)
        .other          _Z12vectorDividePfS_S_i,@"STO_CUDA_ENTRY STV_DEFAULT"
_Z12vectorDividePfS_S_i:
.text._Z12vectorDividePfS_S_i:
        /* <DEDUP_REMOVED lines=10> */
[----:B0-----:R-:W-:-:S05]  /*00a0*/  IMAD.WIDE R4, R2, 0x4, R4 ;  /* 0x0000000402047825 */ /* 0x001fca00078e0204 */
[----:B-1----:R-:W2:Y:S02]  /*00b0*/  LDG.E R3, desc[UR4][R4.64] ;  /* 0x0000000404037981 */ /* 0x002ea4000c1e1900 */
[----:B--2---:R-:W-:-:S13]  /*00c0*/  FSETP.NEU.AND P0, PT, R3, RZ, PT ;  /* 0x000000ff0300720b */ /* 0x004fda0003f0d000 */
[----:B------:R-:W-:Y:S05]  /*00d0*/  @!P0 EXIT ;  /* 0x000000000000894d */ /* 0x000fea0003800000 */
[----:B------:R-:W0:Y:S02]  /*00e0*/  LDC.64 R4, c[0x0][0x380] ;  /* 0x0000e000ff047b82 */ /* 0x000e240000000a00 */
[----:B0-----:R-:W-:-:S05]  /*00f0*/  IMAD.WIDE R4, R2, 0x4, R4 ;  /* 0x0000000402047825 */ /* 0x001fca00078e0204 */
[----:B------:R-:W2:Y:S01]  /*0100*/  LDG.E R0, desc[UR4][R4.64] ;  /* 0x0000000404007981 */ /* 0x000ea2000c1e1900 */
[----:B------:R-:W0:Y:S01]  /*0110*/  MUFU.RCP R6, R3 ;  /* 0x0000000300067308 */ /* 0x000e220000001000 */
[----:B------:R-:W-:Y:S01]  /*0120*/  BSSY.RECONVERGENT B0, `(.L_x_15) ;  /* 0x000000b000007945 */ /* 0x000fe20003800200 */
[----:B0-----:R-:W-:-:S04]  /*0130*/  FFMA R7, -R3, R6, 1 ;  /* 0x3f80000003077423 */ /* 0x001fc80000000106 */
[----:B------:R-:W-:Y:S02]  /*0140*/  FFMA R7, R6, R7, R6 ;  /* 0x0000000706077223 */ /* 0x000fe40000000006 */
[----:B--2---:R-:W0:Y:S02]  /*0150*/  FCHK P0, R0, R3 ;  /* 0x0000000300007302 */ /* 0x004e240000000000 */
[----:B------:R-:W-:-:S04]  /*0160*/  FFMA R6, R0, R7, RZ ;  /* 0x0000000700067223 */ /* 0x000fc800000000ff */
[----:B------:R-:W-:-:S04]  /*0170*/  FFMA R8, -R3, R6, R0 ;  /* 0x0000000603087223 */ /* 0x000fc80000000100 */
[----:B------:R-:W-:Y:S01]  /*0180*/  FFMA R7, R7, R8, R6 ;  /* 0x0000000807077223 */ /* 0x000fe20000000006 */
[----:B0-----:R-:W-:Y:S06]  /*0190*/  @!P0 BRA `(.L_x_16) ;  /* 0x00000000000c8947 */ /* 0x001fec0003800000 */
[----:B------:R-:W-:-:S07]  /*01a0*/  MOV R4, 0x1c0 ;  /* 0x000001c000047802 */ /* 0x000fce0000000f00 */
[----:B------:R-:W-:Y:S05]  /*01b0*/  CALL.REL.NOINC `($__internal_1_$__cuda_sm3x_div_rn_noftz_f32_slowpath) ;  /* 0x0000000000187944 */ /* 0x000fea0003c00000 */
[----:B------:R-:W-:-:S07]  /*01c0*/  IMAD.MOV.U32 R7, RZ, RZ, R0 ;  /* 0x000000ffff077224 */ /* 0x000fce00078e0000 */
.L_x_16:
[----:B------:R-:W-:Y:S05]  /*01d0*/  BSYNC.RECONVERGENT B0 ;  /* 0x0000000000007941 */ /* 0x000fea0003800200 */
.L_x_15:
[----:B------:R-:W0:Y:S02]  /*01e0*/  LDC.64 R4, c[0x0][0x390] ;  /* 0x0000e400ff047b82 */ /* 0x000e240000000a00 */
[----:B0-----:R-:W-:-:S05]  /*01f0*/  IMAD.WIDE R2, R2, 0x4, R4 ;  /* 0x0000000402027825 */ /* 0x001fca00078e0204 */
[----:B------:R-:W-:Y:S01]  /*0200*/  STG.E desc[UR4][R2.64], R7 ;  /* 0x0000000702007986 */ /* 0x000fe2000c101904 */
[----:B------:R-:W-:Y:S05]  /*0210*/  EXIT ;  /* 0x000000000000794d */ /* 0x000fea0003800000 */
        .weak           $__internal_1_$__cuda_sm3x_div_rn_noftz_f32_slowpath
        .type           $__internal_1_$__cuda_sm3x_div_rn_noftz_f32_slowpath,@function
        .size           $__internal_1_$__cuda_sm3x_div_rn_noftz_f32_slowpath,(.L_x_63 - $__internal_1_$__cuda_sm3x_div_rn_noftz_f32_slowpath)
$__internal_1_$__cuda_sm3x_div_rn_noftz_f32_slowpath:
[--C-:B------:R-:W-:Y:S01]  /*0220*/  SHF.R.U32.HI R6, RZ, 0x17, R3.reuse ;  /* 0x00000017ff067819 */ /* 0x100fe20000011603 */
[----:B------:R-:W-:Y:S01]  /*0230*/  BSSY.RECONVERGENT B1, `(.L_x_17) ;  /* 0x0000064000017945 */ /* 0x000fe20003800200 */
[--C-:B------:R-:W-:Y:S01]  /*0240*/  SHF.R.U32.HI R5, RZ, 0x17, R0.reuse ;  /* 0x00000017ff057819 */ /* 0x100fe20000011600 */
[----:B------:R-:W-:Y:S01]  /*0250*/  IMAD.MOV.U32 R7, RZ, RZ, R0 ;  /* 0x000000ffff077224 */ /* 0x000fe200078e0000 */
[----:B------:R-:W-:Y:S01]  /*0260*/  LOP3.LUT R6, R6, 0xff, RZ, 0xc0, !PT ;  /* 0x000000ff06067812 */ /* 0x000fe200078ec0ff */
[----:B------:R-:W-:Y:S01]  /*0270*/  IMAD.MOV.U32 R8, RZ, RZ, R3 ;  /* 0x000000ffff087224 */ /* 0x000fe200078e0003 */
[----:B------:R-:W-:-:S03]  /*0280*/  LOP3.LUT R5, R5, 0xff, RZ, 0xc0, !PT ;  /* 0x000000ff05057812 */ /* 0x000fc600078ec0ff */
[----:B------:R-:W-:Y:S02]  /*0290*/  VIADD R11, R6, 0xffffffff ;  /* 0xffffffff060b7836 */ /* 0x000fe40000000000 */
[----:B------:R-:W-:-:S03]  /*02a0*/  VIADD R10, R5, 0xffffffff ;  /* 0xffffffff050a7836 */ /* 0x000fc60000000000 */
[----:B------:R-:W-:-:S04]  /*02b0*/  ISETP.GT.U32.AND P0, PT, R11, 0xfd, PT ;  /* 0x000000fd0b00780c */ /* 0x000fc80003f04070 */
[----:B------:R-:W-:-:S13]  /*02c0*/  ISETP.GT.U32.OR P0, PT, R10, 0xfd, P0 ;  /* 0x000000fd0a00780c */ /* 0x000fda0000704470 */
[----:B------:R-:W-:Y:S01]  /*02d0*/  @!P0 IMAD.MOV.U32 R9, RZ, RZ, RZ ;  /* 0x000000ffff098224 */ /* 0x000fe200078e00ff */
[----:B------:R-:W-:Y:S06]  /*02e0*/  @!P0 BRA `(.L_x_18) ;  /* 0x00000000005c8947 */ /* 0x000fec0003800000 */
[----:B------:R-:W-:Y:S02]  /*02f0*/  FSETP.GTU.FTZ.AND P0, PT, |R0|, +INF , PT ;  /* 0x7f8000000000780b */ /* 0x000fe40003f1c200 */
[----:B------:R-:W-:-:S04]  /*0300*/  FSETP.GTU.FTZ.AND P1, PT, |R3|, +INF , PT ;  /* 0x7f8000000300780b */ /* 0x000fc80003f3c200 */
[----:B------:R-:W-:-:S13]  /*0310*/  PLOP3.LUT P0, PT, P0, P1, PT, 0xf8, 0x8f ;  /* 0x00000000008f781c */ /* 0x000fda0000703f70 */
[----:B------:R-:W-:Y:S05]  /*0320*/  @P0 BRA `(.L_x_19) ;  /* 0x00000004004c0947 */ /* 0x000fea0003800000 */
[----:B------:R-:W-:-:S13]  /*0330*/  LOP3.LUT P0, RZ, R8, 0x7fffffff, R7, 0xc8, !PT ;  /* 0x7fffffff08ff7812 */ /* 0x000fda000780c807 */
[----:B------:R-:W-:Y:S05]  /*0340*/  @!P0 BRA `(.L_x_20) ;  /* 0x00000004003c8947 */ /* 0x000fea0003800000 */
[C---:B------:R-:W-:Y:S02]  /*0350*/  FSETP.NEU.FTZ.AND P2, PT, |R0|.reuse, +INF , PT ;  /* 0x7f8000000000780b */ /* 0x040fe40003f5d200 */
[----:B------:R-:W-:Y:S02]  /*0360*/  FSETP.NEU.FTZ.AND P1, PT, |R3|, +INF , PT ;  /* 0x7f8000000300780b */ /* 0x000fe40003f3d200 */
[----:B------:R-:W-:-:S11]  /*0370*/  FSETP.NEU.FTZ.AND P0, PT, |R0|, +INF , PT ;  /* 0x7f8000000000780b */ /* 0x000fd60003f1d200 */
[----:B------:R-:W-:Y:S05]  /*0380*/  @!P1 BRA !P2, `(.L_x_20) ;  /* 0x00000004002c9947 */ /* 0x000fea0005000000 */
[----:B------:R-:W-:-:S04]  /*0390*/  LOP3.LUT P2, RZ, R7, 0x7fffffff, RZ, 0xc0, !PT ;  /* 0x7fffffff07ff7812 */ /* 0x000fc8000784c0ff */
[----:B------:R-:W-:-:S13]  /*03a0*/  PLOP3.LUT P1, PT, P1, P2, PT, 0x2f, 0xf2 ;  /* 0x0000000000f2781c */ /* 0x000fda0000f24577 */
[----:B------:R-:W-:Y:S05]  /*03b0*/  @P1 BRA `(.L_x_21) ;  /* 0x0000000400181947 */ /* 0x000fea0003800000 */
[----:B------:R-:W-:-:S04]  /*03c0*/  LOP3.LUT P1, RZ, R8, 0x7fffffff, RZ, 0xc0, !PT ;  /* 0x7fffffff08ff7812 */ /* 0x000fc8000782c0ff */
[----:B------:R-:W-:-:S13]  /*03d0*/  PLOP3.LUT P0, PT, P0, P1, PT, 0x2f, 0xf2 ;  /* 0x0000000000f2781c */ /* 0x000fda0000702577 */
[----:B------:R-:W-:Y:S05]  /*03e0*/  @P0 BRA `(.L_x_22) ;  /* 0x0000000400000947 */ /* 0x000fea0003800000 */
[----:B------:R-:W-:Y:S02]  /*03f0*/  ISETP.GE.AND P0, PT, R10, RZ, PT ;  /* 0x000000ff0a00720c */ /* 0x000fe40003f06270 */
[----:B------:R-:W-:-:S11]  /*0400*/  ISETP.GE.AND P1, PT, R11, RZ, PT ;  /* 0x000000ff0b00720c */ /* 0x000fd60003f26270 */
[----:B------:R-:W-:Y:S02]  /*0410*/  @P0 IMAD.MOV.U32 R9, RZ, RZ, RZ ;  /* 0x000000ffff090224 */ /* 0x000fe400078e00ff */
[----:B------:R-:W-:Y:S01]  /*0420*/  @!P0 FFMA R7, R0, 1.84467440737095516160e+19, RZ ;  /* 0x5f80000000078823 */ /* 0x000fe200000000ff */
[----:B------:R-:W-:Y:S02]  /*0430*/  @!P0 IMAD.MOV.U32 R9, RZ, RZ, -0x40 ;  /* 0xffffffc0ff098424 */ /* 0x000fe400078e00ff */
[----:B------:R-:W-:Y:S02]  /*0440*/  @!P1 FFMA R8, R3, 1.84467440737095516160e+19, RZ ;  /* 0x5f80000003089823 */ /* 0x000fe400000000ff */
[----:B------:R-:W-:-:S07]  /*0450*/  @!P1 VIADD R9, R9, 0x40 ;  /* 0x0000004009099836 */ /* 0x000fce0000000000 */
.L_x_18:
[----:B------:R-:W-:Y:S01]  /*0460*/  LEA R3, R6, 0xc0800000, 0x17 ;  /* 0xc080000006037811 */ /* 0x000fe200078eb8ff */
[----:B------:R-:W-:Y:S01]  /*0470*/  VIADD R5, R5, 0xffffff81 ;  /* 0xffffff8105057836 */ /* 0x000fe20000000000 */
[----:B------:R-:W-:Y:S03]  /*0480*/  BSSY.RECONVERGENT B2, `(.L_x_23) ;  /* 0x0000035000027945 */ /* 0x000fe60003800200 */
[----:B------:R-:W-:Y:S01]  /*0490*/  IMAD.IADD R3, R8, 0x1, -R3 ;  /* 0x0000000108037824 */ /* 0x000fe200078e0a03 */
[C---:B------:R-:W-:Y:S01]  /*04a0*/  IADD3 R6, PT, PT, R5.reuse, 0x7f, -R6 ;  /* 0x0000007f05067810 */ /* 0x040fe20007ffe806 */
[----:B------:R-:W-:Y:S02]  /*04b0*/  IMAD R0, R5, -0x800000, R7 ;  /* 0xff80000005007824 */ /* 0x000fe400078e0207 */
[----:B------:R-:W0:Y:S01]  /*04c0*/  MUFU.RCP R8, R3 ;  /* 0x0000000300087308 */ /* 0x000e220000001000 */
[----:B------:R-:W-:Y:S01]  /*04d0*/  FADD.FTZ R11, -R3, -RZ ;  /* 0x800000ff030b7221 */ /* 0x000fe20000010100 */
[----:B------:R-:W-:-:S03]  /*04e0*/  IMAD.IADD R6, R6, 0x1, R9 ;  /* 0x0000000106067824 */ /* 0x000fc600078e0209 */
[----:B0-----:R-:W-:-:S04]  /*04f0*/  FFMA R13, R8, R11, 1 ;  /* 0x3f800000080d7423 */ /* 0x001fc8000000000b */
[----:B------:R-:W-:-:S04]  /*0500*/  FFMA R10, R8, R13, R8 ;  /* 0x0000000d080a7223 */ /* 0x000fc80000000008 */
[----:B------:R-:W-:-:S04]  /*0510*/  FFMA R7, R0, R10, RZ ;  /* 0x0000000a00077223 */ /* 0x000fc800000000ff */
[----:B------:R-:W-:-:S04]  /*0520*/  FFMA R8, R11, R7, R0 ;  /* 0x000000070b087223 */ /* 0x000fc80000000000 */
[----:B------:R-:W-:-:S04]  /*0530*/  FFMA R7, R10, R8, R7 ;  /* 0x000000080a077223 */ /* 0x000fc80000000007 */
[----:B------:R-:W-:-:S04]  /*0540*/  FFMA R8, R11, R7, R0 ;  /* 0x000000070b087223 */ /* 0x000fc80000000000 */
[----:B------:R-:W-:-:S05]  /*0550*/  FFMA R0, R10, R8, R7 ;  /* 0x000000080a007223 */ /* 0x000fca0000000007 */
[----:B------:R-:W-:-:S04]  /*0560*/  SHF.R.U32.HI R3, RZ, 0x17, R0 ;  /* 0x00000017ff037819 */ /* 0x000fc80000011600 */
[----:B------:R-:W-:-:S05]  /*0570*/  LOP3.LUT R3, R3, 0xff, RZ, 0xc0, !PT ;  /* 0x000000ff03037812 */ /* 0x000fca00078ec0ff */
[----:B------:R-:W-:-:S04]  /*0580*/  IMAD.IADD R9, R3, 0x1, R6 ;  /* 0x0000000103097824 */ /* 0x000fc800078e0206 */
[----:B------:R-:W-:-:S05]  /*0590*/  VIADD R3, R9, 0xffffffff ;  /* 0xffffffff09037836 */ /* 0x000fca0000000000 */
[----:B------:R-:W-:-:S13]  /*05a0*/  ISETP.GE.U32.AND P0, PT, R3, 0xfe, PT ;  /* 0x000000fe0300780c */ /* 0x000fda0003f06070 */
[----:B------:R-:W-:Y:S05]  /*05b0*/  @!P0 BRA `(.L_x_24) ;  /* 0x0000000000808947 */ /* 0x000fea0003800000 */
[----:B------:R-:W-:-:S13]  /*05c0*/  ISETP.GT.AND P0, PT, R9, 0xfe, PT ;  /* 0x000000fe0900780c */ /* 0x000fda0003f04270 */
[----:B------:R-:W-:Y:S05]  /*05d0*/  @P0 BRA `(.L_x_25) ;  /* 0x00000000006c0947 */ /* 0x000fea0003800000 */
[----:B------:R-:W-:-:S13]  /*05e0*/  ISETP.GE.AND P0, PT, R9, 0x1, PT ;  /* 0x000000010900780c */ /* 0x000fda0003f06270 */
[----:B------:R-:W-:Y:S05]  /*05f0*/  @P0 BRA `(.L_x_26) ;  /* 0x0000000000740947 */ /* 0x000fea0003800000 */
[----:B------:R-:W-:Y:S02]  /*0600*/  ISETP.GE.AND P0, PT, R9, -0x18, PT ;  /* 0xffffffe80900780c */ /* 0x000fe40003f06270 */
[----:B------:R-:W-:-:S11]  /*0610*/  LOP3.LUT R0, R0, 0x80000000, RZ, 0xc0, !PT ;  /* 0x8000000000007812 */ /* 0x000fd600078ec0ff */
[----:B------:R-:W-:Y:S05]  /*0620*/  @!P0 BRA `(.L_x_26) ;  /* 0x0000000000688947 */ /* 0x000fea0003800000 */
[CCC-:B------:R-:W-:Y:S01]  /*0630*/  FFMA.RZ R3, R10.reuse, R8.reuse, R7.reuse ;  /* 0x000000080a037223 */ /* 0x1c0fe2000000c007 */
[CCC-:B------:R-:W-:Y:S01]  /*0640*/  FFMA.RM R6, R10.reuse, R8.reuse, R7.reuse ;  /* 0x000000080a067223 */ /* 0x1c0fe20000004007 */
[C---:B------:R-:W-:Y:S02]  /*0650*/  ISETP.NE.AND P2, PT, R9.reuse, RZ, PT ;  /* 0x000000ff0900720c */ /* 0x040fe40003f45270 */
[----:B------:R-:W-:Y:S02]  /*0660*/  ISETP.NE.AND P1, PT, R9, RZ, PT ;  /* 0x000000ff0900720c */ /* 0x000fe40003f25270 */
[----:B------:R-:W-:Y:S01]  /*0670*/  LOP3.LUT R5, R3, 0x7fffff, RZ, 0xc0, !PT ;  /* 0x007fffff03057812 */ /* 0x000fe200078ec0ff */
[----:B------:R-:W-:Y:S01]  /*0680*/  FFMA.RP R3, R10, R8, R7 ;  /* 0x000000080a037223 */ /* 0x000fe20000008007 */
[----:B------:R-:W-:Y:S02]  /*0690*/  VIADD R8, R9, 0x20 ;  /* 0x0000002009087836 */ /* 0x000fe40000000000 */
[----:B------:R-:W-:Y:S01]  /*06a0*/  LOP3.LUT R5, R5, 0x800000, RZ, 0xfc, !PT ;  /* 0x0080000005057812 */ /* 0x000fe200078efcff */
[----:B------:R-:W-:Y:S01]  /*06b0*/  IMAD.MOV R7, RZ, RZ, -R9 ;  /* 0x000000ffff077224 */ /* 0x000fe200078e0a09 */
[----:B------:R-:W-:-:S02]  /*06c0*/  FSETP.NEU.FTZ.AND P0, PT, R3, R6, PT ;  /* 0x000000060300720b */ /* 0x000fc40003f1d000 */
[----:B------:R-:W-:Y:S02]  /*06d0*/  SHF.L.U32 R8, R5, R8, RZ ;  /* 0x0000000805087219 */ /* 0x000fe400000006ff */
[----:B------:R-:W-:Y:S02]  /*06e0*/  SEL R6, R7, RZ, P2 ;  /* 0x000000ff07067207 */ /* 0x000fe40001000000 */
[----:B------:R-:W-:Y:S02]  /*06f0*/  ISETP.NE.AND P1, PT, R8, RZ, P1 ;  /* 0x000000ff0800720c */ /* 0x000fe40000f25270 */
[----:B------:R-:W-:Y:S02]  /*0700*/  SHF.R.U32.HI R6, RZ, R6, R5 ;  /* 0x00000006ff067219 */ /* 0x000fe40000011605 */
[----:B------:R-:W-:Y:S02]  /*0710*/  PLOP3.LUT P0, PT, P0, P1, PT, 0xf8, 0x8f ;  /* 0x00000000008f781c */ /* 0x000fe40000703f70 */
[----:B------:R-:W-:-:S02]  /*0720*/  SHF.R.U32.HI R8, RZ, 0x1, R6 ;  /* 0x00000001ff087819 */ /* 0x000fc40000011606 */
[----:B------:R-:W-:-:S04]  /*0730*/  SEL R3, RZ, 0x1, !P0 ;  /* 0x00000001ff037807 */ /* 0x000fc80004000000 */
[----:B------:R-:W-:-:S04]  /*0740*/  LOP3.LUT R3, R3, 0x1, R8, 0xf8, !PT ;  /* 0x0000000103037812 */ /* 0x000fc800078ef808 */
[----:B------:R-:W-:-:S05]  /*0750*/  LOP3.LUT R3, R3, R6, RZ, 0xc0, !PT ;  /* 0x0000000603037212 */ /* 0x000fca00078ec0ff */
[----:B------:R-:W-:-:S05]  /*0760*/  IMAD.IADD R3, R8, 0x1, R3 ;  /* 0x0000000108037824 */ /* 0x000fca00078e0203 */
[----:B------:R-:W-:Y:S01]  /*0770*/  LOP3.LUT R0, R3, R0, RZ, 0xfc, !PT ;  /* 0x0000000003007212 */ /* 0x000fe200078efcff */
[----:B------:R-:W-:Y:S06]  /*0780*/  BRA `(.L_x_26) ;  /* 0x0000000000107947 */ /* 0x000fec0003800000 */
.L_x_25:
[----:B------:R-:W-:-:S04]  /*0790*/  LOP3.LUT R0, R0, 0x80000000, RZ, 0xc0, !PT ;  /* 0x8000000000007812 */ /* 0x000fc800078ec0ff */
[----:B------:R-:W-:Y:S01]  /*07a0*/  LOP3.LUT R0, R0, 0x7f800000, RZ, 0xfc, !PT ;  /* 0x7f80000000007812 */ /* 0x000fe200078efcff */
[----:B------:R-:W-:Y:S06]  /*07b0*/  BRA `(.L_x_26) ;  /* 0x0000000000047947 */ /* 0x000fec0003800000 */
.L_x_24:
[----:B------:R-:W-:-:S07]  /*07c0*/  IMAD R0, R6, 0x800000, R0 ;  /* 0x0080000006007824 */ /* 0x000fce00078e0200 */
.L_x_26:
[----:B------:R-:W-:Y:S05]  /*07d0*/  BSYNC.RECONVERGENT B2 ;  /* 0x0000000000027941 */ /* 0x000fea0003800200 */
.L_x_23:
[----:B------:R-:W-:Y:S05]  /*07e0*/  BRA `(.L_x_27) ;  /* 0x0000000000207947 */ /* 0x000fea0003800000 */
.L_x_22:
[----:B------:R-:W-:-:S04]  /*07f0*/  LOP3.LUT R0, R8, 0x80000000, R7, 0x48, !PT ;  /* 0x8000000008007812 */ /* 0x000fc800078e4807 */
[----:B------:R-:W-:Y:S01]  /*0800*/  LOP3.LUT R0, R0, 0x7f800000, RZ, 0xfc, !PT ;  /* 0x7f80000000007812 */ /* 0x000fe200078efcff */
[----:B------:R-:W-:Y:S06]  /*0810*/  BRA `(.L_x_27) ;  /* 0x0000000000147947 */ /* 0x000fec0003800000 */
.L_x_21:
[----:B------:R-:W-:Y:S01]  /*0820*/  LOP3.LUT R0, R8, 0x80000000, R7, 0x48, !PT ;  /* 0x8000000008007812 */ /* 0x000fe200078e4807 */
[----:B------:R-:W-:Y:S06]  /*0830*/  BRA `(.L_x_27) ;  /* 0x00000000000c7947 */ /* 0x000fec0003800000 */
.L_x_20:
[----:B------:R-:W0:Y:S01]  /*0840*/  MUFU.RSQ R0, -QNAN ;  /* 0xffc0000000007908 */ /* 0x000e220000001400 */
[----:B------:R-:W-:Y:S05]  /*0850*/  BRA `(.L_x_27) ;  /* 0x0000000000047947 */ /* 0x000fea0003800000 */
.L_x_19:
[----:B------:R-:W-:-:S07]  /*0860*/  FADD.FTZ R0, R0, R3 ;  /* 0x0000000300007221 */ /* 0x000fce0000010000 */
.L_x_27:
[----:B------:R-:W-:Y:S05]  /*0870*/  BSYNC.RECONVERGENT B1 ;  /* 0x0000000000017941 */ /* 0x000fea0003800200 */
.L_x_17:
[----:B------:R-:W-:-:S04]  /*0880*/  IMAD.MOV.U32 R5, RZ, RZ, 0x0 ;  /* 0x00000000ff057424 */ /* 0x000fc800078e00ff */
[----:B0-----:R-:W-:Y:S05]  /*0890*/  RET.REL.NODEC R4 `(_Z12vectorDividePfS_S_i) ;  /* 0xfffffff404d87950 */ /* 0x001fea0003c3ffff */
.L_x_28:
        /* <DEDUP_REMOVED lines=14> */
.L_x_63:


//--------------------- .text._Z31matrixElementwiseMultiplicationPiS_S_ii --------------------------
	.section	.text._Z31matrixElementwiseMultiplicationPiS_S_ii,"ax",@progbits
	.align	128
        .global         _Z31matrixElementwiseMultiplicationPiS_S_ii
        .type           _Z31matrixElementwiseMultiplicationPiS_S_ii,@function
        .size           _Z31matrixElementwiseMultiplicationPiS_S_ii,(.L_x_73 - _Z31matrixElementwiseMultiplicationPiS_S_ii)
        .other          _Z31matrixElementwiseMultiplicationPiS_S_ii,@"STO_CUDA_ENTRY STV_DEFAULT"
_Z31matrixElementwiseMultiplicationPiS_S_ii:
.text._Z31matrixElementwiseMultiplicationPiS_S_ii:
        /* <DEDUP_REMOVED lines=15> */
[----:B------:R-:W-:-:S06]  /*00f0*/  IMAD R9, R0, UR7, R7 ;  /* 0x0000000700097c24 */ /* 0x000fcc000f8e0207 */
[----:B------:R-:W2:Y:S08]  /*0100*/  LDC.64 R4, c[0x0][0x388] ;  /* 0x0000e200ff047b82 */ /* 0x000eb00000000a00 */
[----:B------:R-:W3:Y:S01]  /*0110*/  LDC.64 R6, c[0x0][0x390] ;  /* 0x0000e400ff067b82 */ /* 0x000ee20000000a00 */
[----:B0-----:R-:W-:-:S06]  /*0120*/  IMAD.WIDE R2, R9, 0x4, R2 ;  /* 0x0000000409027825 */ /* 0x001fcc00078e0202 */
[----:B-1----:R-:W4:Y:S01]  /*0130*/  LDG.E R2, desc[UR4][R2.64] ;  /* 0x0000000402027981 */ /* 0x002f22000c1e1900 */
[----:B--2---:R-:W-:-:S06]  /*0140*/  IMAD.WIDE R4, R9, 0x4, R4 ;  /* 0x0000000409047825 */ /* 0x004fcc00078e0204 */
[----:B------:R-:W4:Y:S01]  /*0150*/  LDG.E R5, desc[UR4][R4.64] ;  /* 0x0000000404057981 */ /* 0x000f22000c1e1900 */
[----:B---3--:R-:W-:-:S04]  /*0160*/  IMAD.WIDE R6, R9, 0x4, R6 ;  /* 0x0000000409067825 */ /* 0x008fc800078e0206 */
[----:B----4-:R-:W-:-:S05]  /*0170*/  IMAD R9, R2, R5, RZ ;  /* 0x0000000502097224 */ /* 0x010fca00078e02ff */
[----:B------:R-:W-:Y:S01]  /*0180*/  STG.E desc[UR4][R6.64], R9 ;  /* 0x0000000906007986 */ /* 0x000fe2000c101904 */
[----:B------:R-:W-:Y:S05]  /*0190*/  EXIT ;  /* 0x000000000000794d */ /* 0x000fea0003800000 */
.L_x_29:
        /* <DEDUP_REMOVED lines=14> */
.L_x_73:


//--------------------- .text._Z17matrixSubtractionPiS_S_ii --------------------------
	.section	.text._Z17matrixSubtractionPiS_S_ii,"ax",@progbits
	.align	128
        .global         _Z17matrixSubtractionPiS_S_ii
        .type           _Z17matrixSubtractionPiS_S_ii,@function
        .size           _Z17matrixSubtractionPiS_S_ii,(.L_x_74 - _Z17matrixSubtractionPiS_S_ii)
        .other          _Z17matrixSubtractionPiS_S_ii,@"STO_CUDA_ENTRY STV_DEFAULT"
_Z17matrixSubtractionPiS_S_ii:
.text._Z17matrixSubtractionPiS_S_ii:
        /* <DEDUP_REMOVED lines=22> */
[----:B---3--:R-:W-:Y:S01]  /*0160*/  IMAD.WIDE R6, R9, 0x4, R6 ;  /* 0x0000000409067825 */ /* 0x008fe200078e0206 */
[----:B----4-:R-:W-:-:S05]  /*0170*/  IADD3 R9, PT, PT, R2, -R5, RZ ;  /* 0x8000000502097210 */ /* 0x010fca0007ffe0ff */
[----:B------:R-:W-:Y:S01]  /*0180*/  STG.E desc[UR4][R6.64], R9 ;  /* 0x0000000906007986 */ /* 0x000fe2000c101904 */
[----:B------:R-:W-:Y:S05]  /*0190*/  EXIT ;  /* 0x000000000000794d */ /* 0x000fea0003800000 */
.L_x_30:
        /* <DEDUP_REMOVED lines=14> */
.L_x_74:


//--------------------- .text._Z17vectorSubtractionPfS_S_i --------------------------
	.section	.text._Z17vectorSubtractionPfS_S_i,"ax",@progbits
	.align	128
        .global         _Z17vectorSubtractionPfS_S_i
        .type           _Z17vectorSubtractionPfS_S_i,@function
        .size           _Z17vectorSubtractionPfS_S_i,(.L_x_75 - _Z17vectorSubtractionPfS_S_i)
        .other          _Z17vectorSubtractionPfS_S_i,@"STO_CUDA_ENTRY STV_DEFAULT"
_Z17vectorSubtractionPfS_S_i:
.text._Z17vectorSubtractionPfS_S_i:
        /* <DEDUP_REMOVED lines=15> */
[----:B------:R-:W4:Y:S01]  /*00f0*/  LDG.E R5, desc[UR4][R4.64] ;  /* 0x0000000404057981 */ /* 0x000f22000c1e1900 */
[----:B---3--:R-:W-:-:S04]  /*0100*/  IMAD.WIDE R6, R9, 0x4, R6 ;  /* 0x0000000409067825 */ /* 0x008fc800078e0206 */
[----:B----4-:R-:W-:-:S05]  /*0110*/  FADD R9, R2, -R5 ;  /* 0x8000000502097221 */ /* 0x010fca0000000000 */
[----:B------:R-:W-:Y:S01]  /*0120*/  STG.E desc[UR4][R6.64], R9 ;  /* 0x0000000906007986 */ /* 0x000fe2000c101904 */
[----:B------:R-:W-:Y:S05]  /*0130*/  EXIT ;  /* 0x000000000000794d */ /* 0x000fea0003800000 */
.L_x_31:
        /* <DEDUP_REMOVED lines=12> */
.L_x_75:


//--------------------- .text._Z14matrixAdditionPiS_S_ii --------------------------
	.section	.text._Z14matrixAdditionPiS_S_ii,"ax",@progbits
	.align	128
        .global         _Z14matrixAdditionPiS_S_ii
        .type           _Z14matrixAdditionPiS_S_ii,@function
        .size           _Z14matrixAdditionPiS_S_ii,(.L_x_76 - _Z14matrixAdditionPiS_S_ii)
        .other          _Z14matrixAdditionPiS_S_ii,@"STO_CUDA_ENTRY STV_DEFAULT"
_Z14matrixAdditionPiS_S_ii:
.text._Z14matrixAdditionPiS_S_ii:
        /* <DEDUP_REMOVED lines=23> */
[----:B----4-:R-:W-:-:S05]  /*0170*/  IADD3 R9, PT, PT, R2, R5, RZ ;  /* 0x0000000502097210 */ /* 0x010fca0007ffe0ff */
[----:B------:R-:W-:Y:S01]  /*0180*/  STG.E desc[UR4][R6.64], R9 ;  /* 0x0000000906007986 */ /* 0x000fe2000c101904 */
[----:B------:R-:W-:Y:S05]  /*0190*/  EXIT ;  /* 0x000000000000794d */ /* 0x000fea0003800000 */
.L_x_32:
        /* <DEDUP_REMOVED lines=14> */
.L_x_76:


//--------------------- .text._Z10vectorNormPfS_i --------------------------
	.section	.text._Z10vectorNormPfS_i,"ax",@progbits
	.align	128
        .global         _Z10vectorNormPfS_i
        .type           _Z10vectorNormPfS_i,@function
        .size           _Z10vectorNormPfS_i,(.L_x_64 - _Z10vectorNormPfS_i)
        .other          _Z10vectorNormPfS_i,@"STO_CUDA_ENTRY STV_DEFAULT"
_Z10vectorNormPfS_i:
.text._Z10vectorNormPfS_i:
        /* <DEDUP_REMOVED lines=19> */
[----:B------:R-:W-:Y:S05]  /*0130*/  CALL.REL.NOINC `($__internal_2_$__cuda_sm20_sqrt_rn_f32_slowpath) ;  /* 0x0000000000287944 */ /* 0x000fea0003c00000 */
[----:B------:R-:W-:Y:S05]  /*0140*/  BRA `(.L_x_35) ;  /* 0x0000000000107947 */ /* 0x000fea0003800000 */
.L_x_34:
[----:B------:R-:W-:Y:S01]  /*0150*/  FMUL.FTZ R3, R0, R7 ;  /* 0x0000000700037220 */ /* 0x000fe20000410000 */
[----:B------:R-:W-:-:S03]  /*0160*/  FMUL.FTZ R7, R7, 0.5 ;  /* 0x3f00000007077820 */ /* 0x000fc60000410000 */
[----:B------:R-:W-:-:S04]  /*0170*/  FFMA R0, -R3, R3, R0 ;  /* 0x0000000303007223 */ /* 0x000fc80000000100 */
[----:B------:R-:W-:-:S07]  /*0180*/  FFMA R7, R0, R7, R3 ;  /* 0x0000000700077223 */ /* 0x000fce0000000003 */
.L_x_35:
[----:B------:R-:W-:Y:S05]  /*0190*/  BSYNC.RECONVERGENT B0 ;  /* 0x0000000000007941 */ /* 0x000fea0003800200 */
.L_x_33:
[----:B------:R-:W0:Y:S02]  /*01a0*/  LDC.64 R2, c[0x0][0x388] ;  /* 0x0000e200ff027b82 */ /* 0x000e240000000a00 */
[----:B0-----:R-:W-:-:S05]  /*01b0*/  IMAD.WIDE R2, R5, 0x4, R2 ;  /* 0x0000000405027825 */ /* 0x001fca00078e0202 */
[----:B------:R-:W-:Y:S01]  /*01c0*/  STG.E desc[UR4][R2.64], R7 ;  /* 0x0000000702007986 */ /* 0x000fe2000c101904 */
[----:B------:R-:W-:Y:S05]  /*01d0*/  EXIT ;  /* 0x000000000000794d */ /* 0x000fea0003800000 */
        .weak           $__internal_2_$__cuda_sm20_sqrt_rn_f32_slowpath
        .type           $__internal_2_$__cuda_sm20_sqrt_rn_f32_slowpath,@function
        .size           $__internal_2_$__cuda_sm20_sqrt_rn_f32_slowpath,(.L_x_64 - $__internal_2_$__cuda_sm20_sqrt_rn_f32_slowpath)
$__internal_2_$__cuda_sm20_sqrt_rn_f32_slowpath:
        /* <DEDUP_REMOVED lines=19> */
.L_x_36:
[----:B------:R-:W-:Y:S01]  /*0310*/  HFMA2 R3, -RZ, RZ, 0, 0 ;  /* 0x00000000ff037431 */ /* 0x000fe200000001ff */
[----:B------:R-:W-:Y:S02]  /*0320*/  MOV R7, R2 ;  /* 0x0000000200077202 */ /* 0x000fe40000000f00 */
[----:B------:R-:W-:-:S04]  /*0330*/  MOV R2, R9 ;  /* 0x0000000900027202 */ /* 0x000fc80000000f00 */
[----:B------:R-:W-:Y:S05]  /*0340*/  RET.REL.NODEC R2 `(_Z10vectorNormPfS_i) ;  /* 0xfffffffc022c7950 */ /* 0x000fea0003c3ffff */
.L_x_37:
        /* <DEDUP_REMOVED lines=11> */
.L_x_64:


//--------------------- .text._Z17matrixDeterminantPiiS_ --------------------------
	.section	.text._Z17matrixDeterminantPiiS_,"ax",@progbits
	.align	128
        .global         _Z17matrixDeterminantPiiS_
        .type           _Z17matrixDeterminantPiiS_,@function
        .size           _Z17matrixDeterminantPiiS_,(.L_x_78 - _Z17matrixDeterminantPiiS_)
        .other          _Z17matrixDeterminantPiiS_,@"STO_CUDA_ENTRY STV_DEFAULT"
_Z17matrixDeterminantPiiS_:
.text._Z17matrixDeterminantPiiS_:
        /* <DEDUP_REMOVED lines=24> */
.L_x_39:
[----:B------:R-:W-:Y:S05]  /*0180*/  BSYNC.RECONVERGENT B0 ;  /* 0x0000000000007941 */ /* 0x000fea0003800200 */
.L_x_38:
[----:B-----5:R-:W-:Y:S01]  /*0190*/  STG.E desc[UR4][R4.64], R3 ;  /* 0x0000000304007986 */ /* 0x020fe2000c101904 */
[----:B------:R-:W-:Y:S05]  /*01a0*/  EXIT ;  /* 0x000000000000794d */ /* 0x000fea0003800000 */
.L_x_40:
        /* <DEDUP_REMOVED lines=13> */
.L_x_78:


//--------------------- .text._Z20scalarMultiplicationPffS_i --------------------------
	.section	.text._Z20scalarMultiplicationPffS_i,"ax",@progbits
	.align	128
        .global         _Z20scalarMultiplicationPffS_i
        .type           _Z20scalarMultiplicationPffS_i,@function
        .size           _Z20scalarMultiplicationPffS_i,(.L_x_79 - _Z20scalarMultiplicationPffS_i)
        .other          _Z20scalarMultiplicationPffS_i,@"STO_CUDA_ENTRY STV_DEFAULT"
_Z20scalarMultiplicationPffS_i:
.text._Z20scalarMultiplicationPffS_i:
        /* <DEDUP_REMOVED lines=10> */
[----:B------:R-:W2:Y:S06]  /*00a0*/  LDCU UR6, c[0x0][0x388] ;  /* 0x00007100ff0677ac */ /* 0x000eac0008000800 */
[----:B------:R-:W3:Y:S01]  /*00b0*/  LDC.64 R4, c[0x0][0x390] ;  /* 0x0000e400ff047b82 */ /* 0x000ee20000000a00 */
[----:B0-----:R-:W-:-:S06]  /*00c0*/  IMAD.WIDE R2, R7, 0x4, R2 ;  /* 0x0000000407027825 */ /* 0x001fcc00078e0202 */
[----:B-1----:R-:W2:Y:S01]  /*00d0*/  LDG.E R2, desc[UR4][R2.64] ;  /* 0x0000000402027981 */ /* 0x002ea2000c1e1900 */
[----:B---3--:R-:W-:-:S04]  /*00e0*/  IMAD.WIDE R4, R7, 0x4, R4 ;  /* 0x0000000407047825 */ /* 0x008fc800078e0204 */
[----:B--2---:R-:W-:-:S05]  /*00f0*/  FMUL R7, R2, UR6 ;  /* 0x0000000602077c20 */ /* 0x004fca0008400000 */
[----:B------:R-:W-:Y:S01]  /*0100*/  STG.E desc[UR4][R4.64], R7 ;  /* 0x0000000704007986 */ /* 0x000fe2000c101904 */
[----:B------:R-:W-:Y:S05]  /*0110*/  EXIT ;  /* 0x000000000000794d */ /* 0x000fea0003800000 */
.L_x_41:
        /* <DEDUP_REMOVED lines=14> */
.L_x_79:


//--------------------- .text._Z13matrixInversePiiS_ --------------------------
	.section	.text._Z13matrixInversePiiS_,"ax",@progbits
	.align	128
        .global         _Z13matrixInversePiiS_
        .type           _Z13matrixInversePiiS_,@function
        .size           _Z13matrixInversePiiS_,(.L_x_80 - _Z13matrixInversePiiS_)
        .other          _Z13matrixInversePiiS_,@"STO_CUDA_ENTRY STV_DEFAULT"
_Z13matrixInversePiiS_:
.text._Z13matrixInversePiiS_:
[----:B------:R-:W-:Y:S01]  /*0000*/  LDC R1, c[0x0][0x37c] ;  /* 0x0000df00ff017b82 */ /* 0x000fe20000000800 */
[----:B------:R-:W0:Y:S07]  /*0010*/  S2R R0, SR_TID.Y ;  /* 0x0000000000007919 */ /* 0x000e2e0000002200 */
[----:B------:R-:W0:Y:S01]  /*0020*/  LDC R3, c[0x0][0x364] ;  /* 0x0000d900ff037b82 */ /* 0x000e220000000800 */
[----:B------:R-:W1:Y:S01]  /*0030*/  LDCU UR6, c[0x0][0x388] ;  /* 0x00007100ff0677ac */ /* 0x000e620008000800 */
[----:B------:R-:W2:Y:S06]  /*0040*/  S2R R5, SR_TID.X ;  /* 0x0000000000057919 */ /* 0x000eac0000002100 */
[----:B------:R-:W0:Y:S08]  /*0050*/  S2UR UR4, SR_CTAID.Y ;  /* 0x00000000000479c3 */ /* 0x000e300000002600 */
        /* <DEDUP_REMOVED lines=8> */
[----:B------:R-:W1:Y:S01]  /*00e0*/  LDCU.64 UR4, c[0x0][0x358] ;  /* 0x00006b00ff0477ac */ /* 0x000e620008000a00 */
[C---:B------:R-:W-:Y:S01]  /*00f0*/  IMAD R7, R0.reuse, UR6, R5 ;  /* 0x0000000600077c24 */ /* 0x040fe2000f8e0205 */
[----:B------:R-:W-:-:S04]  /*0100*/  ISETP.NE.AND P0, PT, R0, R5, PT ;  /* 0x000000050000720c */ /* 0x000fc80003f05270 */
[----:B------:R-:W-:Y:S01]  /*0110*/  SEL R5, RZ, 0x1, P0 ;  /* 0x00000001ff057807 */ /* 0x000fe20000000000 */
[----:B0-----:R-:W-:-:S05]  /*0120*/  IMAD.WIDE R2, R7, 0x4, R2 ;  /* 0x0000000407027825 */ /* 0x001fca00078e0202 */
[----:B-1----:R-:W-:Y:S01]  /*0130*/  STG.E desc[UR4][R2.64], R5 ;  /* 0x0000000502007986 */ /* 0x002fe2000c101904 */
[----:B------:R-:W-:Y:S05]  /*0140*/  EXIT ;  /* 0x000000000000794d */ /* 0x000fea0003800000 */
.L_x_42:
        /* <DEDUP_REMOVED lines=11> */
.L_x_80:


//--------------------- .text._Z20vectorMultiplicationPfS_S_i --------------------------
	.section	.text._Z20vectorMultiplicationPfS_S_i,"ax",@progbits
	.align	128
        .global         _Z20vectorMultiplicationPfS_S_i
        .type           _Z20vectorMultiplicationPfS_S_i,@function
        .size           _Z20vectorMultiplicationPfS_S_i,(.L_x_81 - _Z20vectorMultiplicationPfS_S_i)
        .other          _Z20vectorMultiplicationPfS_S_i,@"STO_CUDA_ENTRY STV_DEFAULT"
_Z20vectorMultiplicationPfS_S_i:
.text._Z20vectorMultiplicationPfS_S_i:
        /* <DEDUP_REMOVED lines=17> */
[----:B----4-:R-:W-:-:S05]  /*0110*/  FMUL R9, R2, R5 ;  /* 0x0000000502097220 */ /* 0x010fca0000400000 */
[----:B------:R-:W-:Y:S01]  /*0120*/  STG.E desc[UR4][R6.64], R9 ;  /* 0x0000000906007986 */ /* 0x000fe2000c101904 */
[----:B------:R-:W-:Y:S05]  /*0130*/  EXIT ;  /* 0x000000000000794d */ /* 0x000fea0003800000 */
.L_x_43:
        /* <DEDUP_REMOVED lines=12> */
.L_x_81:


//--------------------- .text._Z20matrixMultiplicationPiS_S_iii --------------------------
	.section	.text._Z20matrixMultiplicationPiS_S_iii,"ax",@progbits
	.align	128
        .global         _Z20matrixMultiplicationPiS_S_iii
        .type           _Z20matrixMultiplicationPiS_S_iii,@function
        .size           _Z20matrixMultiplicationPiS_S_iii,(.L_x_82 - _Z20matrixMultiplicationPiS_S_iii)
        .other          _Z20matrixMultiplicationPiS_S_iii,@"STO_CUDA_ENTRY STV_DEFAULT"
_Z20matrixMultiplicationPiS_S_iii:
.text._Z20matrixMultiplicationPiS_S_iii:
[----:B------:R-:W-:Y:S01]  /*0000*/  LDC R1, c[0x0][0x37c] ;  /* 0x0000df00ff017b82 */ /* 0x000fe20000000800 */
[----:B------:R-:W0:Y:S07]  /*0010*/  S2R R7, SR_TID.X ;  /* 0x0000000000077919 */ /* 0x000e2e0000002100 */
[----:B------:R-:W1:Y:S01]  /*0020*/  LDC R2, c[0x0][0x364] ;  /* 0x0000d900ff027b82 */ /* 0x000e620000000800 */
[----:B------:R-:W2:Y:S01]  /*0030*/  LDCU UR6, c[0x0][0x398] ;  /* 0x00007300ff0677ac */ /* 0x000ea20008000800 */
[----:B------:R-:W1:Y:S06]  /*0040*/  S2R R5, SR_TID.Y ;  /* 0x0000000000057919 */ /* 0x000e6c0000002200 */
[----:B------:R-:W0:Y:S08]  /*0050*/  S2UR UR5, SR_CTAID.X ;  /* 0x00000000000579c3 */ /* 0x000e300000002500 */
[----:B------:R-:W0:Y:S08]  /*0060*/  LDC R4, c[0x0][0x360] ;  /* 0x0000d800ff047b82 */ /* 0x000e300000000800 */
[----:B------:R-:W1:Y:S08]  /*0070*/  S2UR UR4, SR_CTAID.Y ;  /* 0x00000000000479c3 */ /* 0x000e700000002600 */
[----:B------:R-:W3:Y:S01]  /*0080*/  LDC R0, c[0x0][0x3a0] ;  /* 0x0000e800ff007b82 */ /* 0x000ee20000000800 */
[----:B0-----:R-:W-:-:S02]  /*0090*/  IMAD R7, R4, UR5, R7 ;  /* 0x0000000504077c24 */ /* 0x001fc4000f8e0207 */
[----:B-1----:R-:W-:-:S03]  /*00a0*/  IMAD R5, R2, UR4, R5 ;  /* 0x0000000402057c24 */ /* 0x002fc6000f8e0205 */
[----:B---3--:R-:W-:-:S04]  /*00b0*/  ISETP.GE.AND P0, PT, R7, R0, PT ;  /* 0x000000000700720c */ /* 0x008fc80003f06270 */
[----:B--2---:R-:W-:-:S13]  /*00c0*/  ISETP.GE.OR P0, PT, R5, UR6, P0 ;  /* 0x0000000605007c0c */ /* 0x004fda0008706670 */
[----:B------:R-:W-:Y:S05]  /*00d0*/  @P0 EXIT ;  /* 0x000000000000094d */ /* 0x000fea0003800000 */
[----:B------:R-:W0:Y:S01]  /*00e0*/  LDC R6, c[0x0][0x39c] ;  /* 0x0000e700ff067b82 */ /* 0x000e220000000800 */
[----:B------:R-:W1:Y:S01]  /*00f0*/  LDCU.64 UR4, c[0x0][0x358] ;  /* 0x00006b00ff0477ac */ /* 0x000e620008000a00 */
[----:B------:R-:W-:-:S06]  /*0100*/  IMAD R9, R5, R0, R7 ;  /* 0x0000000005097224 */ /* 0x000fcc00078e0207 */
[----:B------:R-:W2:Y:S01]  /*0110*/  LDC.64 R2, c[0x0][0x390] ;  /* 0x0000e400ff027b82 */ /* 0x000ea20000000a00 */
[----:B0-----:R-:W-:Y:S01]  /*0120*/  ISETP.GE.AND P0, PT, R6, 0x1, PT ;  /* 0x000000010600780c */ /* 0x001fe20003f06270 */
[----:B--2---:R-:W-:-:S05]  /*0130*/  IMAD.WIDE R2, R9, 0x4, R2 ;  /* 0x0000000409027825 */ /* 0x004fca00078e0202 */
[----:B-1----:R0:W-:Y:S07]  /*0140*/  STG.E desc[UR4][R2.64], RZ ;  /* 0x000000ff02007986 */ /* 0x0021ee000c101904 */
[----:B------:R-:W-:Y:S05]  /*0150*/  @!P0 EXIT ;  /* 0x000000000000894d */ /* 0x000fea0003800000 */
[C---:B------:R-:W-:Y:S01]  /*0160*/  ISETP.GE.U32.AND P1, PT, R6.reuse, 0x8, PT ;  /* 0x000000080600780c */ /* 0x040fe20003f26070 */
[----:B------:R-:W-:Y:S01]  /*0170*/  HFMA2 R11, -RZ, RZ, 0, 0 ;  /* 0x00000000ff0b7431 */ /* 0x000fe200000001ff */
[----:B------:R-:W-:Y:S01]  /*0180*/  LOP3.LUT R12, R6, 0x7, RZ, 0xc0, !PT ;  /* 0x00000007060c7812 */ /* 0x000fe200078ec0ff */
[----:B------:R-:W-:Y:S01]  /*0190*/  IMAD R8, R5, R6, RZ ;  /* 0x0000000605087224 */ /* 0x000fe200078e02ff */
[----:B------:R-:W-:Y:S02]  /*01a0*/  MOV R9, RZ ;  /* 0x000000ff00097202 */ /* 0x000fe40000000f00 */
[----:B------:R-:W-:-:S07]  /*01b0*/  ISETP.NE.AND P0, PT, R12, RZ, PT ;  /* 0x000000ff0c00720c */ /* 0x000fce0003f05270 */
[----:B------:R-:W-:Y:S06]  /*01c0*/  @!P1 BRA `(.L_x_44) ;  /* 0x0000000000dc9947 */ /* 0x000fec0003800000 */
[----:B------:R-:W1:Y:S01]  /*01d0*/  LDC.64 R4, c[0x0][0x380] ;  /* 0x0000e000ff047b82 */ /* 0x000e620000000a00 */
[----:B------:R-:W-:Y:S02]  /*01e0*/  LOP3.LUT R9, R6, 0x7ffffff8, RZ, 0xc0, !PT ;  /* 0x7ffffff806097812 */ /* 0x000fe400078ec0ff */
[----:B------:R-:W-:Y:S02]  /*01f0*/  MOV R11, RZ ;  /* 0x000000ff000b7202 */ /* 0x000fe40000000f00 */
[----:B------:R-:W-:Y:S02]  /*0200*/  MOV R13, R7 ;  /* 0x00000007000d7202 */ /* 0x000fe40000000f00 */
[----:B------:R-:W-:Y:S01]  /*0210*/  IADD3 R10, PT, PT, -R9, RZ, RZ ;  /* 0x000000ff090a7210 */ /* 0x000fe20007ffe1ff */
[----:B-1----:R-:W-:-:S03]  /*0220*/  IMAD.WIDE.U32 R4, R8, 0x4, R4 ;  /* 0x0000000408047825 */ /* 0x002fc600078e0004 */
[----:B------:R-:W-:-:S04]  /*0230*/  IADD3 R4, P1, PT, R4, 0x10, RZ ;  /* 0x0000001004047810 */ /* 0x000fc80007f3e0ff */
[----:B------:R-:W-:-:S09]  /*0240*/  IADD3.X R5, PT, PT, RZ, R5, RZ, P1, !PT ;  /* 0x00000005ff057210 */ /* 0x000fd20000ffe4ff */
.L_x_45:
[----:B------:R-:W1:Y:S01]  /*0250*/  LDC.64 R14, c[0x0][0x388] ;  /* 0x0000e200ff0e7b82 */ /* 0x000e620000000a00 */
[----:B--2---:R-:W2:Y:S01]  /*0260*/  LDG.E R16, desc[UR4][R4.64+-0x10] ;  /* 0xfffff00404107981 */ /* 0x004ea2000c1e1900 */
[----:B-1----:R-:W-:-:S05]  /*0270*/  IMAD.WIDE R14, R13, 0x4, R14 ;  /* 0x000000040d0e7825 */ /* 0x002fca00078e020e */
[----:B------:R-:W2:Y:S02]  /*0280*/  LDG.E R17, desc[UR4][R14.64] ;  /* 0x000000040e117981 */ /* 0x000ea4000c1e1900 */
[----:B--2---:R-:W-:Y:S02]  /*0290*/  IMAD R11, R16, R17, R11 ;  /* 0x00000011100b7224 */ /* 0x004fe400078e020b */
[----:B------:R-:W-:-:S03]  /*02a0*/  IMAD.WIDE R16, R0, 0x4, R14 ;  /* 0x0000000400107825 */ /* 0x000fc600078e020e */
[----:B------:R1:W-:Y:S04]  /*02b0*/  STG.E desc[UR4][R2.64], R11 ;  /* 0x0000000b02007986 */ /* 0x0003e8000c101904 */
[----:B------:R-:W2:Y:S04]  /*02c0*/  LDG.E R18, desc[UR4][R4.64+-0xc] ;  /* 0xfffff40404127981 */ /* 0x000ea8000c1e1900 */
[----:B------:R-:W2:Y:S02]  /*02d0*/  LDG.E R19, desc[UR4][R16.64] ;  /* 0x0000000410137981 */ /* 0x000ea4000c1e1900 */
[----:B--2---:R-:W-:-:S02]  /*02e0*/  IMAD R21, R18, R19, R11 ;  /* 0x0000001312157224 */ /* 0x004fc400078e020b */
[----:B------:R-:W-:-:S03]  /*02f0*/  IMAD.WIDE R18, R0, 0x4, R16 ;  /* 0x0000000400127825 */ /* 0x000fc600078e0210 */
[----:B------:R2:W-:Y:S04]  /*0300*/  STG.E desc[UR4][R2.64], R21 ;  /* 0x0000001502007986 */ /* 0x0005e8000c101904 */
[----:B------:R-:W3:Y:S04]  /*0310*/  LDG.E R20, desc[UR4][R4.64+-0x8] ;  /* 0xfffff80404147981 */ /* 0x000ee8000c1e1900 */
[----:B------:R-:W3:Y:S01]  /*0320*/  LDG.E R22, desc[UR4][R18.64] ;  /* 0x0000000412167981 */ /* 0x000ee2000c1e1900 */
[----:B------:R-:W-:-:S04]  /*0330*/  IMAD.WIDE R14, R0, 0x4, R18 ;  /* 0x00000004000e7825 */ /* 0x000fc800078e0212 */
[----:B---3--:R-:W-:-:S05]  /*0340*/  IMAD R23, R20, R22, R21 ;  /* 0x0000001614177224 */ /* 0x008fca00078e0215 */
[----:B------:R3:W-:Y:S04]  /*0350*/  STG.E desc[UR4][R2.64], R23 ;  /* 0x0000001702007986 */ /* 0x0007e8000c101904 */
[----:B------:R-:W4:Y:S04]  /*0360*/  LDG.E R20, desc[UR4][R4.64+-0x4] ;  /* 0xfffffc0404147981 */ /* 0x000f28000c1e1900 */
[----:B-1----:R-:W4:Y:S01]  /*0370*/  LDG.E R11, desc[UR4][R14.64] ;  /* 0x000000040e0b7981 */ /* 0x002f22000c1e1900 */
[----:B------:R-:W-:-:S04]  /*0380*/  IMAD.WIDE R16, R0, 0x4, R14 ;  /* 0x0000000400107825 */ /* 0x000fc800078e020e */
[----:B----4-:R-:W-:-:S05]  /*0390*/  IMAD R11, R20, R11, R23 ;  /* 0x0000000b140b7224 */ /* 0x010fca00078e0217 */
[----:B------:R1:W-:Y:S04]  /*03a0*/  STG.E desc[UR4][R2.64], R11 ;  /* 0x0000000b02007986 */ /* 0x0003e8000c101904 */
[----:B------:R-:W4:Y:S04]  /*03b0*/  LDG.E R20, desc[UR4][R4.64] ;  /* 0x0000000404147981 */ /* 0x000f28000c1e1900 */
[----:B--2---:R-:W4:Y:S01]  /*03c0*/  LDG.E R21, desc[UR4][R16.64] ;  /* 0x0000000410157981 */ /* 0x004f22000c1e1900 */
[----:B------:R-:W-:-:S04]  /*03d0*/  IMAD.WIDE R18, R0, 0x4, R16 ;  /* 0x0000000400127825 */ /* 0x000fc800078e0210 */
[----:B----4-:R-:W-:-:S05]  /*03e0*/  IMAD R21, R20, R21, R11 ;  /* 0x0000001514157224 */ /* 0x010fca00078e020b */
[----:B------:R2:W-:Y:S04]  /*03f0*/  STG.E desc[UR4][R2.64], R21 ;  /* 0x0000001502007986 */ /* 0x0005e8000c101904 */
[----:B------:R-:W3:Y:S04]  /*0400*/  LDG.E R20, desc[UR4][R4.64+0x4] ;  /* 0x0000040404147981 */ /* 0x000ee8000c1e1900 */
[----:B------:R-:W3:Y:S01]  /*0410*/  LDG.E R22, desc[UR4][R18.64] ;  /* 0x0000000412167981 */ /* 0x000ee2000c1e1900 */
[----:B------:R-:W-:-:S04]  /*0420*/  IMAD.WIDE R14, R0, 0x4, R18 ;  /* 0x00000004000e7825 */ /* 0x000fc800078e0212 */
[----:B---3--:R-:W-:-:S05]  /*0430*/  IMAD R23, R20, R22, R21 ;  /* 0x0000001614177224 */ /* 0x008fca00078e0215 */
[----:B------:R2:W-:Y:S04]  /*0440*/  STG.E desc[UR4][R2.64], R23 ;  /* 0x0000001702007986 */ /* 0x0005e8000c101904 */
[----:B------:R-:W3:Y:S04]  /*0450*/  LDG.E R20, desc[UR4][R4.64+0x8] ;  /* 0x0000080404147981 */ /* 0x000ee8000c1e1900 */
[----:B-1----:R-:W3:Y:S01]  /*0460*/  LDG.E R11, desc[UR4][R14.64] ;  /* 0x000000040e0b7981 */ /* 0x002ee2000c1e1900 */
[----:B------:R-:W-:Y:S01]  /*0470*/  IMAD.WIDE R16, R0, 0x4, R14 ;  /* 0x0000000400107825 */ /* 0x000fe200078e020e */
[----:B------:R-:W-:-:S03]  /*0480*/  IADD3 R10, PT, PT, R10, 0x8, RZ ;  /* 0x000000080a0a7810 */ /* 0x000fc60007ffe0ff */
[----:B---3--:R-:W-:-:S05]  /*0490*/  IMAD R25, R20, R11, R23 ;  /* 0x0000000b14197224 */ /* 0x008fca00078e0217 */
[----:B------:R2:W-:Y:S04]  /*04a0*/  STG.E desc[UR4][R2.64], R25 ;  /* 0x0000001902007986 */ /* 0x0005e8000c101904 */
[----:B------:R-:W3:Y:S04]  /*04b0*/  LDG.E R16, desc[UR4][R16.64] ;  /* 0x0000000410107981 */ /* 0x000ee8000c1e1900 */
[----:B------:R1:W3:Y:S01]  /*04c0*/  LDG.E R20, desc[UR4][R4.64+0xc] ;  /* 0x00000c0404147981 */ /* 0x0002e2000c1e1900 */
[----:B------:R-:W-:Y:S02]  /*04d0*/  ISETP.NE.AND P1, PT, R10, RZ, PT ;  /* 0x000000ff0a00720c */ /* 0x000fe40003f25270 */
[----:B------:R-:W-:-:S02]  /*04e0*/  LEA R13, R0, R13, 0x3 ;  /* 0x0000000d000d7211 */ /* 0x000fc400078e18ff */
[----:B-1----:R-:W-:-:S04]  /*04f0*/  IADD3 R4, P2, PT, R4, 0x20, RZ ;  /* 0x0000002004047810 */ /* 0x002fc80007f5e0ff */
[----:B------:R-:W-:Y:S01]  /*0500*/  IADD3.X R5, PT, PT, RZ, R5, RZ, P2, !PT ;  /* 0x00000005ff057210 */ /* 0x000fe200017fe4ff */
[----:B---3--:R-:W-:-:S05]  /*0510*/  IMAD R11, R20, R16, R25 ;  /* 0x00000010140b7224 */ /* 0x008fca00078e0219 */
[----:B------:R2:W-:Y:S01]  /*0520*/  STG.E desc[UR4][R2.64], R11 ;  /* 0x0000000b02007986 */ /* 0x0005e2000c101904 */
[----:B------:R-:W-:Y:S05]  /*0530*/  @P1 BRA `(.L_x_45) ;  /* 0xfffffffc00441947 */ /* 0x000fea000383ffff */
.L_x_44:
[----:B------:R-:W-:Y:S05]  /*0540*/  @!P0 EXIT ;  /* 0x000000000000894d */ /* 0x000fea0003800000 */
[----:B------:R-:W-:Y:S02]  /*0550*/  ISETP.GE.U32.AND P1, PT, R12, 0x4, PT ;  /* 0x000000040c00780c */ /* 0x000fe40003f26070 */
[----:B------:R-:W-:-:S04]  /*0560*/  LOP3.LUT R16, R6, 0x3, RZ, 0xc0, !PT ;  /* 0x0000000306107812 */ /* 0x000fc800078ec0ff */
[----:B------:R-:W-:-:S07]  /*0570*/  ISETP.NE.AND P0, PT, R16, RZ, PT ;  /* 0x000000ff1000720c */ /* 0x000fce0003f05270 */
[----:B------:R-:W-:Y:S06]  /*0580*/  @!P1 BRA `(.L_x_46) ;  /* 0x00000000007c9947 */ /* 0x000fec0003800000 */
[----:B------:R-:W1:Y:S01]  /*0590*/  LDC.64 R14, c[0x0][0x380] ;  /* 0x0000e000ff0e7b82 */ /* 0x000e620000000a00 */
[----:B------:R-:W-:Y:S01]  /*05a0*/  IADD3 R5, PT, PT, R8, R9, RZ ;  /* 0x0000000908057210 */ /* 0x000fe20007ffe0ff */
[----:B------:R-:W-:Y:S01]  /*05b0*/  IMAD R17, R9, R0, R7 ;  /* 0x0000000009117224 */ /* 0x000fe200078e0207 */
[----:B------:R-:W3:Y:S05]  /*05c0*/  LDCU.64 UR6, c[0x0][0x380] ;  /* 0x00007000ff0677ac */ /* 0x000eea0008000a00 */
[----:B------:R-:W4:Y:S01]  /*05d0*/  LDC.64 R12, c[0x0][0x388] ;  /* 0x0000e200ff0c7b82 */ /* 0x000f220000000a00 */
[----:B-1----:R-:W-:-:S06]  /*05e0*/  IMAD.WIDE.U32 R14, R5, 0x4, R14 ;  /* 0x00000004050e7825 */ /* 0x002fcc00078e000e */
[----:B------:R-:W5:Y:S01]  /*05f0*/  LDG.E R14, desc[UR4][R14.64] ;  /* 0x000000040e0e7981 */ /* 0x000f62000c1e1900 */
[----:B----4-:R-:W-:-:S05]  /*0600*/  IMAD.WIDE R12, R17, 0x4, R12 ;  /* 0x00000004110c7825 */ /* 0x010fca00078e020c */
[----:B------:R-:W5:Y:S01]  /*0610*/  LDG.E R10, desc[UR4][R12.64] ;  /* 0x000000040c0a7981 */ /* 0x000f62000c1e1900 */
[----:B------:R-:W-:-:S04]  /*0620*/  IADD3 R5, P1, PT, R8, R9, RZ ;  /* 0x0000000908057210 */ /* 0x000fc80007f3e0ff */
[----:B------:R-:W-:Y:S02]  /*0630*/  IADD3.X R18, PT, PT, RZ, RZ, RZ, P1, !PT ;  /* 0x000000ffff127210 */ /* 0x000fe40000ffe4ff */
[----:B---3--:R-:W-:-:S04]  /*0640*/  LEA R4, P1, R5, UR6, 0x2 ;  /* 0x0000000605047c11 */ /* 0x008fc8000f8210ff */
[----:B------:R-:W-:Y:S01]  /*0650*/  LEA.HI.X R5, R5, UR7, R18, 0x2, P1 ;  /* 0x0000000705057c11 */ /* 0x000fe200088f1412 */
[----:B-----5:R-:W-:Y:S02]  /*0660*/  IMAD R17, R14, R10, R11 ;  /* 0x0000000a0e117224 */ /* 0x020fe400078e020b */
[----:B--2---:R-:W-:-:S03]  /*0670*/  IMAD.WIDE R10, R0, 0x4, R12 ;  /* 0x00000004000a7825 */ /* 0x004fc600078e020c */
[----:B------:R1:W-:Y:S04]  /*0680*/  STG.E desc[UR4][R2.64], R17 ;  /* 0x0000001102007986 */ /* 0x0003e8000c101904 */
[----:B------:R-:W2:Y:S04]  /*0690*/  LDG.E R18, desc[UR4][R10.64] ;  /* 0x000000040a127981 */ /* 0x000ea8000c1e1900 */
[----:B------:R-:W2:Y:S01]  /*06a0*/  LDG.E R14, desc[UR4][R4.64+0x4] ;  /* 0x00000404040e7981 */ /* 0x000ea2000c1e1900 */
[----:B------:R-:W-:-:S04]  /*06b0*/  IMAD.WIDE R12, R0, 0x4, R10 ;  /* 0x00000004000c7825 */ /* 0x000fc800078e020a */
[----:B--2---:R-:W-:-:S05]  /*06c0*/  IMAD R19, R14, R18, R17 ;  /* 0x000000120e137224 */ /* 0x004fca00078e0211 */
[----:B------:R1:W-:Y:S04]  /*06d0*/  STG.E desc[UR4][R2.64], R19 ;  /* 0x0000001302007986 */ /* 0x0003e8000c101904 */
[----:B------:R-:W2:Y:S04]  /*06e0*/  LDG.E R14, desc[UR4][R4.64+0x8] ;  /* 0x00000804040e7981 */ /* 0x000ea8000c1e1900 */
[----:B------:R-:W2:Y:S02]  /*06f0*/  LDG.E R15, desc[UR4][R12.64] ;  /* 0x000000040c0f7981 */ /* 0x000ea4000c1e1900 */
[----:B--2---:R-:W-:-:S02]  /*0700*/  IMAD R21, R14, R15, R19 ;  /* 0x0000000f0e157224 */ /* 0x004fc400078e0213 */
[----:B------:R-:W-:-:S03]  /*0710*/  IMAD.WIDE R14, R0, 0x4, R12 ;  /* 0x00000004000e7825 */ /* 0x000fc600078e020c */
[----:B------:R1:W-:Y:S04]  /*0720*/  STG.E desc[UR4][R2.64], R21 ;  /* 0x0000001502007986 */ /* 0x0003e8000c101904 */
[----:B------:R-:W2:Y:S04]  /*0730*/  LDG.E R18, desc[UR4][R4.64+0xc] ;  /* 0x00000c0404127981 */ /* 0x000ea8000c1e1900 */
[----:B------:R-:W2:Y:S01]  /*0740*/  LDG.E R14, desc[UR4][R14.64] ;  /* 0x000000040e0e7981 */ /* 0x000ea2000c1e1900 */
[----:B------:R-:W-:Y:S01]  /*0750*/  IADD3 R9, PT, PT, R9, 0x4, RZ ;  /* 0x0000000409097810 */ /* 0x000fe20007ffe0ff */
[----:B--2---:R-:W-:-:S05]  /*0760*/  IMAD R11, R18, R14, R21 ;  /* 0x0000000e120b7224 */ /* 0x004fca00078e0215 */
[----:B------:R1:W-:Y:S02]  /*0770*/  STG.E desc[UR4][R2.64], R11 ;  /* 0x0000000b02007986 */ /* 0x0003e4000c101904 */
.L_x_46:
[----:B------:R-:W-:Y:S05]  /*0780*/  @!P0 EXIT ;  /* 0x000000000000894d */ /* 0x000fea0003800000 */
[----:B------:R-:W-:Y:S02]  /*0790*/  ISETP.NE.AND P1, PT, R16, 0x1, PT ;  /* 0x000000011000780c */ /* 0x000fe40003f25270 */
[----:B------:R-:W-:-:S04]  /*07a0*/  LOP3.LUT R6, R6, 0x1, RZ, 0xc0, !PT ;  /* 0x0000000106067812 */ /* 0x000fc800078ec0ff */
[----:B------:R-:W-:-:S07]  /*07b0*/  ISETP.NE.U32.AND P0, PT, R6, 0x1, PT ;  /* 0x000000010600780c */ /* 0x000fce0003f05070 */
[----:B------:R-:W-:Y:S06]  /*07c0*/  @!P1 BRA `(.L_x_47) ;  /* 0x0000000000549947 */ /* 0x000fec0003800000 */
[----:B------:R-:W3:Y:S01]  /*07d0*/  LDC.64 R4, c[0x0][0x380] ;  /* 0x0000e000ff047b82 */ /* 0x000ee20000000a00 */
[----:B------:R-:W-:Y:S01]  /*07e0*/  IADD3 R13, PT, PT, R8, R9, RZ ;  /* 0x00000009080d7210 */ /* 0x000fe20007ffe0ff */
[----:B-1----:R-:W-:Y:S01]  /*07f0*/  IMAD R17, R9, R0, R7 ;  /* 0x0000000009117224 */ /* 0x002fe200078e0207 */
[----:B------:R-:W1:Y:S05]  /*0800*/  LDCU.64 UR6, c[0x0][0x380] ;  /* 0x00007000ff0677ac */ /* 0x000e6a0008000a00 */
[----:B------:R-:W4:Y:S01]  /*0810*/  LDC.64 R14, c[0x0][0x388] ;  /* 0x0000e200ff0e7b82 */ /* 0x000f220000000a00 */
[----:B---3--:R-:W-:-:S06]  /*0820*/  IMAD.WIDE.U32 R12, R13, 0x4, R4 ;  /* 0x000000040d0c7825 */ /* 0x008fcc00078e0004 */
[----:B------:R-:W3:Y:S01]  /*0830*/  LDG.E R12, desc[UR4][R12.64] ;  /* 0x000000040c0c7981 */ /* 0x000ee2000c1e1900 */
[----:B----4-:R-:W-:-:S05]  /*0840*/  IMAD.WIDE R14, R17, 0x4, R14 ;  /* 0x00000004110e7825 */ /* 0x010fca00078e020e */
[----:B------:R-:W3:Y:S01]  /*0850*/  LDG.E R6, desc[UR4][R14.64] ;  /* 0x000000040e067981 */ /* 0x000ee2000c1e1900 */
[----:B------:R-:W-:-:S04]  /*0860*/  IADD3 R5, P1, PT, R8, R9, RZ ;  /* 0x0000000908057210 */ /* 0x000fc80007f3e0ff */
[----:B------:R-:W-:Y:S02]  /*0870*/  IADD3.X R10, PT, PT, RZ, RZ, RZ, P1, !PT ;  /* 0x000000ffff0a7210 */ /* 0x000fe40000ffe4ff */
[----:B-1----:R-:W-:Y:S01]  /*0880*/  LEA R4, P1, R5, UR6, 0x2 ;  /* 0x0000000605047c11 */ /* 0x002fe2000f8210ff */
[----:B------:R-:W-:-:S03]  /*0890*/  IMAD.WIDE R16, R0, 0x4, R14 ;  /* 0x0000000400107825 */ /* 0x000fc600078e020e */
[----:B------:R-:W-:Y:S01]  /*08a0*/  LEA.HI.X R5, R5, UR7, R10, 0x2, P1 ;  /* 0x0000000705057c11 */ /* 0x000fe200088f140a */
[----:B---3--:R-:W-:-:S05]  /*08b0*/  IMAD R19, R12, R6, R11 ;  /* 0x000000060c137224 */ /* 0x008fca00078e020b */
[----:B------:R3:W-:Y:S04]  /*08c0*/  STG.E desc[UR4][R2.64], R19 ;  /* 0x0000001302007986 */ /* 0x0007e8000c101904 */
[----:B------:R-:W2:Y:S04]  /*08d0*/  LDG.E R16, desc[UR4][R16.64] ;  /* 0x0000000410107981 */ /* 0x000ea8000c1e1900 */
[----:B------:R-:W2:Y:S01]  /*08e0*/  LDG.E R4, desc[UR4][R4.64+0x4] ;  /* 0x0000040404047981 */ /* 0x000ea2000c1e1900 */
[----:B------:R-:W-:Y:S01]  /*08f0*/  IADD3 R9, PT, PT, R9, 0x2, RZ ;  /* 0x0000000209097810 */ /* 0x000fe20007ffe0ff */
[----:B--2---:R-:W-:-:S05]  /*0900*/  IMAD R11, R4, R16, R19 ;  /* 0x00000010040b7224 */ /* 0x004fca00078e0213 */
[----:B------:R3:W-:Y:S02]  /*0910*/  STG.E desc[UR4][R2.64], R11 ;  /* 0x0000000b02007986 */ /* 0x0007e4000c101904 */
.L_x_47:
[----:B------:R-:W-:Y:S05]  /*0920*/  @P0 EXIT ;  /* 0x000000000000094d */ /* 0x000fea0003800000 */
[----:B------:R-:W4:Y:S01]  /*0930*/  LDC.64 R4, c[0x0][0x380] ;  /* 0x0000e000ff047b82 */ /* 0x000f220000000a00 */
[----:B------:R-:W-:Y:S01]  /*0940*/  IADD3 R15, PT, PT, R8, R9, RZ ;  /* 0x00000009080f7210 */ /* 0x000fe20007ffe0ff */
[----:B------:R-:W-:-:S06]  /*0950*/  IMAD R7, R9, R0, R7 ;  /* 0x0000000009077224 */ /* 0x000fcc00078e0207 */
[----:B------:R-:W5:Y:S01]  /*0960*/  LDC.64 R12, c[0x0][0x388] ;  /* 0x0000e200ff0c7b82 */ /* 0x000f620000000a00 */
[----:B----4-:R-:W-:-:S06]  /*0970*/  IMAD.WIDE.U32 R4, R15, 0x4, R4 ;  /* 0x000000040f047825 */ /* 0x010fcc00078e0004 */
[----:B------:R-:W1:Y:S01]  /*0980*/  LDG.E R4, desc[UR4][R4.64] ;  /* 0x0000000404047981 */ /* 0x000e62000c1e1900 */
[----:B-----5:R-:W-:-:S06]  /*0990*/  IMAD.WIDE R6, R7, 0x4, R12 ;  /* 0x0000000407067825 */ /* 0x020fcc00078e020c */
[----:B------:R-:W1:Y:S02]  /*09a0*/  LDG.E R6, desc[UR4][R6.64] ;  /* 0x0000000406067981 */ /* 0x000e64000c1e1900 */
[----:B-123--:R-:W-:-:S05]  /*09b0*/  IMAD R11, R4, R6, R11 ;  /* 0x00000006040b7224 */ /* 0x00efca00078e020b */
[----:B------:R-:W-:Y:S01]  /*09c0*/  STG.E desc[UR4][R2.64], R11 ;  /* 0x0000000b02007986 */ /* 0x000fe2000c101904 */
[----:B------:R-:W-:Y:S05]  /*09d0*/  EXIT ;  /* 0x000000000000794d */ /* 0x000fea0003800000 */
.L_x_48:
        /* <DEDUP_REMOVED lines=10> */
.L_x_82:


//--------------------- .text._Z14vectorAdditionPfS_S_i --------------------------
	.section	.text._Z14vectorAdditionPfS_S_i,"ax",@progbits
	.align	128
        .global         _Z14vectorAdditionPfS_S_i
        .type           _Z14vectorAdditionPfS_S_i,@function
        .size           _Z14vectorAdditionPfS_S_i,(.L_x_83 - _Z14vectorAdditionPfS_S_i)
        .other          _Z14vectorAdditionPfS_S_i,@"STO_CUDA_ENTRY STV_DEFAULT"
_Z14vectorAdditionPfS_S_i:
.text._Z14vectorAdditionPfS_S_i:
        /* <DEDUP_REMOVED lines=17> */
[----:B----4-:R-:W-:-:S05]  /*0110*/  FADD R9, R2, R5 ;  /* 0x0000000502097221 */ /* 0x010fca0000000000 */
[----:B------:R-:W-:Y:S01]  /*0120*/  STG.E desc[UR4][R6.64], R9 ;  /* 0x0000000906007986 */ /* 0x000fe2000c101904 */
[----:B------:R-:W-:Y:S05]  /*0130*/  EXIT ;  /* 0x000000000000794d */ /* 0x000fea0003800000 */
.L_x_49:
        /* <DEDUP_REMOVED lines=12> */
.L_x_83:


//--------------------- .text._Z15matrixTransposePiiiS_ --------------------------
	.section	.text._Z15matrixTransposePiiiS_,"ax",@progbits
	.align	128
        .global         _Z15matrixTransposePiiiS_
        .type           _Z15matrixTransposePiiiS_,@function
        .size           _Z15matrixTransposePiiiS_,(.L_x_84 - _Z15matrixTransposePiiiS_)
        .other          _Z15matrixTransposePiiiS_,@"STO_CUDA_ENTRY STV_DEFAULT"
_Z15matrixTransposePiiiS_:
.text._Z15matrixTransposePiiiS_:
[----:B------:R-:W-:Y:S01]  /*0000*/  LDC R1, c[0x0][0x37c] ;  /* 0x0000df00ff017b82 */ /* 0x000fe20000000800 */
[----:B------:R-:W0:Y:S07]  /*0010*/  S2R R7, SR_TID.Y ;  /* 0x0000000000077919 */ /* 0x000e2e0000002200 */
[----:B------:R-:W1:Y:S01]  /*0020*/  LDC R3, c[0x0][0x360] ;  /* 0x0000d800ff037b82 */ /* 0x000e620000000800 */
[----:B------:R-:W2:Y:S01]  /*0030*/  LDCU.64 UR6, c[0x0][0x388] ;  /* 0x00007100ff0677ac */ /* 0x000ea20008000a00 */
[----:B------:R-:W1:Y:S06]  /*0040*/  S2R R0, SR_TID.X ;  /* 0x0000000000007919 */ /* 0x000e6c0000002100 */
[----:B------:R-:W0:Y:S08]  /*0050*/  S2UR UR5, SR_CTAID.Y ;  /* 0x00000000000579c3 */ /* 0x000e300000002600 */
[----:B------:R-:W0:Y:S08]  /*0060*/  LDC R2, c[0x0][0x364] ;  /* 0x0000d900ff027b82 */ /* 0x000e300000000800 */
[----:B------:R-:W1:Y:S01]  /*0070*/  S2UR UR4, SR_CTAID.X ;  /* 0x00000000000479c3 */ /* 0x000e620000002500 */
        /* <DEDUP_REMOVED lines=8> */
[----:B0-----:R-:W-:Y:S02]  /*0100*/  IMAD.WIDE R2, R5, 0x4, R2 ;  /* 0x0000000405027825 */ /* 0x001fe400078e0202 */
[----:B------:R-:W0:Y:S04]  /*0110*/  LDC.64 R4, c[0x0][0x390] ;  /* 0x0000e400ff047b82 */ /* 0x000e280000000a00 */
[----:B-1----:R-:W2:Y:S01]  /*0120*/  LDG.E R3, desc[UR4][R2.64] ;  /* 0x0000000402037981 */ /* 0x002ea2000c1e1900 */
[----:B------:R-:W-:-:S04]  /*0130*/  IMAD R7, R7, UR7, R0 ;  /* 0x0000000707077c24 */ /* 0x000fc8000f8e0200 */
[----:B0-----:R-:W-:-:S05]  /*0140*/  IMAD.WIDE R4, R7, 0x4, R4 ;  /* 0x0000000407047825 */ /* 0x001fca00078e0204 */
[----:B--2---:R-:W-:Y:S01]  /*0150*/  STG.E desc[UR4][R4.64], R3 ;  /* 0x0000000304007986 */ /* 0x004fe2000c101904 */
[----:B------:R-:W-:Y:S05]  /*0160*/  EXIT ;  /* 0x000000000000794d */ /* 0x000fea0003800000 */
.L_x_50:
        /* <DEDUP_REMOVED lines=9> */
.L_x_84:


//--------------------- .text._Z10dotProductPfS_S_i --------------------------
	.section	.text._Z10dotProductPfS_S_i,"ax",@progbits
	.align	128
        .global         _Z10dotProductPfS_S_i
        .type           _Z10dotProductPfS_S_i,@function
        .size           _Z10dotProductPfS_S_i,(.L_x_85 - _Z10dotProductPfS_S_i)
        .other          _Z10dotProductPfS_S_i,@"STO_CUDA_ENTRY STV_DEFAULT"
_Z10dotProductPfS_S_i:
.text._Z10dotProductPfS_S_i:
        /* <DEDUP_REMOVED lines=20> */
.L_x_51:
        /* <DEDUP_REMOVED lines=12> */
.L_x_85:


//--------------------- .text._Z17euclideanDistancePiS_Pfi --------------------------
	.section	.text._Z17euclideanDistancePiS_Pfi,"ax",@progbits
	.align	128
        .global         _Z17euclideanDistancePiS_Pfi
        .type           _Z17euclideanDistancePiS_Pfi,@function
        .size           _Z17euclideanDistancePiS_Pfi,(.L_x_65 - _Z17euclideanDistancePiS_Pfi)
        .other          _Z17euclideanDistancePiS_Pfi,@"STO_CUDA_ENTRY STV_DEFAULT"
_Z17euclideanDistancePiS_Pfi:
.text._Z17euclideanDistancePiS_Pfi:
        /* <DEDUP_REMOVED lines=10> */
[----:B------:R-:W-:-:S06]  /*00a0*/  SHF.L.U32 R3, R2, 0x1, RZ ;  /* 0x0000000102037819 */ /* 0x000fcc00000006ff */
[----:B------:R-:W2:Y:S01]  /*00b0*/  LDC.64 R6, c[0x0][0x388] ;  /* 0x0000e200ff067b82 */ /* 0x000ea20000000a00 */
[----:B0-----:R-:W-:-:S05]  /*00c0*/  IMAD.WIDE R4, R3, 0x4, R4 ;  /* 0x0000000403047825 */ /* 0x001fca00078e0204 */
[----:B-1----:R-:W3:Y:S01]  /*00d0*/  LDG.E R8, desc[UR4][R4.64+0x4] ;  /* 0x0000040404087981 */ /* 0x002ee2000c1e1900 */
[----:B--2---:R-:W-:-:S03]  /*00e0*/  IMAD.WIDE R6, R3, 0x4, R6 ;  /* 0x0000000403067825 */ /* 0x004fc600078e0206 */
[----:B------:R-:W2:Y:S04]  /*00f0*/  LDG.E R0, desc[UR4][R4.64] ;  /* 0x0000000404007981 */ /* 0x000ea8000c1e1900 */
[----:B------:R-:W3:Y:S04]  /*0100*/  LDG.E R9, desc[UR4][R6.64+0x4] ;  /* 0x0000040406097981 */ /* 0x000ee8000c1e1900 */
[----:B------:R-:W2:Y:S01]  /*0110*/  LDG.E R3, desc[UR4][R6.64] ;  /* 0x0000000406037981 */ /* 0x000ea2000c1e1900 */
[----:B------:R-:W-:Y:S01]  /*0120*/  BSSY.RECONVERGENT B0, `(.L_x_52) ;  /* 0x0000013000007945 */ /* 0x000fe20003800200 */
[----:B---3--:R-:W-:-:S02]  /*0130*/  IADD3 R8, PT, PT, R8, -R9, RZ ;  /* 0x8000000908087210 */ /* 0x008fc40007ffe0ff */
[----:B--2---:R-:W-:Y:S02]  /*0140*/  IADD3 R0, PT, PT, R0, -R3, RZ ;  /* 0x8000000300007210 */ /* 0x004fe40007ffe0ff */
[----:B------:R-:W-:Y:S02]  /*0150*/  I2FP.F32.S32 R8, R8 ;  /* 0x0000000800087245 */ /* 0x000fe40000201400 */
[----:B------:R-:W-:-:S03]  /*0160*/  I2FP.F32.S32 R0, R0 ;  /* 0x0000000000007245 */ /* 0x000fc60000201400 */
[----:B------:R-:W-:-:S04]  /*0170*/  FMUL R3, R8, R8 ;  /* 0x0000000808037220 */ /* 0x000fc80000400000 */
[----:B------:R-:W-:-:S05]  /*0180*/  FFMA R0, R0, R0, R3 ;  /* 0x0000000000007223 */ /* 0x000fca0000000003 */
[----:B------:R-:W-:Y:S01]  /*0190*/  IADD3 R8, PT, PT, R0, -0xd000000, RZ ;  /* 0xf300000000087810 */ /* 0x000fe20007ffe0ff */
[----:B------:R0:W1:Y:S03]  /*01a0*/  MUFU.RSQ R3, R0 ;  /* 0x0000000000037308 */ /* 0x0000660000001400 */
[----:B------:R-:W-:-:S13]  /*01b0*/  ISETP.GT.U32.AND P0, PT, R8, 0x727fffff, PT ;  /* 0x727fffff0800780c */ /* 0x000fda0003f04070 */
[----:B0-----:R-:W-:Y:S05]  /*01c0*/  @!P0 BRA `(.L_x_53) ;  /* 0x0000000000108947 */ /* 0x001fea0003800000 */
[----:B------:R-:W-:-:S07]  /*01d0*/  MOV R8, 0x1f0 ;  /* 0x000001f000087802 */ /* 0x000fce0000000f00 */
[----:B-1----:R-:W-:Y:S05]  /*01e0*/  CALL.REL.NOINC `($__internal_3_$__cuda_sm20_sqrt_rn_f32_slowpath) ;  /* 0x00000000002c7944 */ /* 0x002fea0003c00000 */
[----:B------:R-:W-:Y:S01]  /*01f0*/  MOV R7, R3 ;  /* 0x0000000300077202 */ /* 0x000fe20000000f00 */
[----:B------:R-:W-:Y:S06]  /*0200*/  BRA `(.L_x_54) ;  /* 0x0000000000107947 */ /* 0x000fec0003800000 */
.L_x_53:
[----:B-1----:R-:W-:Y:S01]  /*0210*/  FMUL.FTZ R7, R0, R3 ;  /* 0x0000000300077220 */ /* 0x002fe20000410000 */
[----:B------:R-:W-:-:S03]  /*0220*/  FMUL.FTZ R3, R3, 0.5 ;  /* 0x3f00000003037820 */ /* 0x000fc60000410000 */
[----:B------:R-:W-:-:S04]  /*0230*/  FFMA R0, -R7, R7, R0 ;  /* 0x0000000707007223 */ /* 0x000fc80000000100 */
[----:B------:R-:W-:-:S07]  /*0240*/  FFMA R7, R0, R3, R7 ;  /* 0x0000000300077223 */ /* 0x000fce0000000007 */
.L_x_54:
[----:B------:R-:W-:Y:S05]  /*0250*/  BSYNC.RECONVERGENT B0 ;  /* 0x0000000000007941 */ /* 0x000fea0003800200 */
.L_x_52:
[----:B------:R-:W0:Y:S02]  /*0260*/  LDC.64 R4, c[0x0][0x390] ;  /* 0x0000e400ff047b82 */ /* 0x000e240000000a00 */
[----:B0-----:R-:W-:-:S05]  /*0270*/  IMAD.WIDE R2, R2, 0x4, R4 ;  /* 0x0000000402027825 */ /* 0x001fca00078e0204 */
[----:B------:R-:W-:Y:S01]  /*0280*/  STG.E desc[UR4][R2.64], R7 ;  /* 0x0000000702007986 */ /* 0x000fe2000c101904 */
[----:B------:R-:W-:Y:S05]  /*0290*/  EXIT ;  /* 0x000000000000794d */ /* 0x000fea0003800000 */
        .weak           $__internal_3_$__cuda_sm20_sqrt_rn_f32_slowpath
        .type           $__internal_3_$__cuda_sm20_sqrt_rn_f32_slowpath,@function
        .size           $__internal_3_$__cuda_sm20_sqrt_rn_f32_slowpath,(.L_x_65 - $__internal_3_$__cuda_sm20_sqrt_rn_f32_slowpath)
$__internal_3_$__cuda_sm20_sqrt_rn_f32_slowpath:
        /* <DEDUP_REMOVED lines=19> */
.L_x_55:
[----:B------:R-:W-:Y:S01]  /*03d0*/  HFMA2 R5, -RZ, RZ, 0, 0 ;  /* 0x00000000ff057431 */ /* 0x000fe200000001ff */
[----:B------:R-:W-:-:S04]  /*03e0*/  MOV R4, R8 ;  /* 0x0000000800047202 */ /* 0x000fc80000000f00 */
[----:B------:R-:W-:Y:S05]  /*03f0*/  RET.REL.NODEC R4 `(_Z17euclideanDistancePiS_Pfi) ;  /* 0xfffffffc04007950 */ /* 0x000fea0003c3ffff */
.L_x_56:
        /* <DEDUP_REMOVED lines=16> */
.L_x_65:


//--------------------- .text._Z15findLargePrimesPii --------------------------
	.section	.text._Z15findLargePrimesPii,"ax",@progbits
	.align	128
        .global         _Z15findLargePrimesPii
        .type           _Z15findLargePrimesPii,@function
        .size           _Z15findLargePrimesPii,(.L_x_87 - _Z15findLargePrimesPii)
        .other          _Z15findLargePrimesPii,@"STO_CUDA_ENTRY STV_DEFAULT"
_Z15findLargePrimesPii:
.text._Z15findLargePrimesPii:
        /* <DEDUP_REMOVED lines=8> */
[C---:B------:R-:W-:Y:S01]  /*0080*/  ISETP.GE.AND P0, PT, R5.reuse, 0x1, PT ;  /* 0x000000010500780c */ /* 0x040fe20003f06270 */
[----:B------:R-:W0:Y:S01]  /*0090*/  LDCU.64 UR4, c[0x0][0x358] ;  /* 0x00006b00ff0477ac */ /* 0x000e220008000a00 */
[----:B------:R-:W-:Y:S01]  /*00a0*/  BSSY.RECONVERGENT B0, `(.L_x_57) ;  /* 0x0000020000007945 */ /* 0x000fe20003800200 */
[----:B------:R-:W-:-:S10]  /*00b0*/  LEA R7, R5, 0x3, 0x1 ;  /* 0x0000000305077811 */ /* 0x000fd400078e08ff */
[----:B------:R-:W-:Y:S05]  /*00c0*/  @!P0 BRA `(.L_x_58) ;  /* 0x0000000000748947 */ /* 0x000fea0003800000 */
[----:B------:R-:W-:Y:S01]  /*00d0*/  BSSY.RECONVERGENT B1, `(.L_x_59) ;  /* 0x000001a000017945 */ /* 0x000fe20003800200 */
[----:B------:R-:W-:-:S07]  /*00e0*/  IMAD.MOV.U32 R0, RZ, RZ, 0x2 ;  /* 0x00000002ff007424 */ /* 0x000fce00078e00ff */
.L_x_60:
[----:B------:R-:W1:Y:S01]  /*00f0*/  I2F.U32.RP R4, R0 ;  /* 0x0000000000047306 */ /* 0x000e620000209000 */
[----:B------:R-:W-:-:S07]  /*0100*/  ISETP.NE.U32.AND P1, PT, R0, RZ, PT ;  /* 0x000000ff0000720c */ /* 0x000fce0003f25070 */
[----:B-1----:R-:W1:Y:S02]  /*0110*/  MUFU.RCP R4, R4 ;  /* 0x0000000400047308 */ /* 0x002e640000001000 */
[----:B-1----:R-:W-:-:S06]  /*0120*/  VIADD R2, R4, 0xffffffe ;  /* 0x0ffffffe04027836 */ /* 0x002fcc0000000000 */
[----:B------:R1:W2:Y:S02]  /*0130*/  F2I.FTZ.U32.TRUNC.NTZ R3, R2 ;  /* 0x0000000200037305 */ /* 0x0002a4000021f000 */
[----:B-1----:R-:W-:Y:S01]  /*0140*/  IMAD.MOV.U32 R2, RZ, RZ, RZ ;  /* 0x000000ffff027224 */ /* 0x002fe200078e00ff */
[----:B--2---:R-:W-:-:S05]  /*0150*/  IADD3 R9, PT, PT, RZ, -R3, RZ ;  /* 0x80000003ff097210 */ /* 0x004fca0007ffe0ff */
[----:B------:R-:W-:-:S04]  /*0160*/  IMAD R9, R9, R0, RZ ;  /* 0x0000000009097224 */ /* 0x000fc800078e02ff */
[----:B------:R-:W-:-:S04]  /*0170*/  IMAD.HI.U32 R6, R3, R9, R2 ;  /* 0x0000000903067227 */ /* 0x000fc800078e0002 */
[----:B------:R-:W-:Y:S02]  /*0180*/  IMAD R9, R0, R0, R0 ;  /* 0x0000000000097224 */ /* 0x000fe400078e0200 */
[----:B------:R-:W-:-:S04]  /*0190*/  IMAD.HI.U32 R6, R6, R7, RZ ;  /* 0x0000000706067227 */ /* 0x000fc800078e00ff */
[----:B------:R-:W-:Y:S02]  /*01a0*/  IMAD.MOV R6, RZ, RZ, -R6 ;  /* 0x000000ffff067224 */ /* 0x000fe400078e0a06 */
[C---:B------:R-:W-:Y:S02]  /*01b0*/  VIADD R2, R0.reuse, 0x1 ;  /* 0x0000000100027836 */ /* 0x040fe40000000000 */
[----:B------:R-:W-:Y:S02]  /*01c0*/  IMAD R3, R0, R6, R7 ;  /* 0x0000000600037224 */ /* 0x000fe400078e0207 */
[----:B------:R-:W-:-:S03]  /*01d0*/  IMAD.IADD R4, R2, 0x1, R9 ;  /* 0x0000000102047824 */ /* 0x000fc600078e0209 */
[----:B------:R-:W-:-:S13]  /*01e0*/  ISETP.GE.U32.AND P0, PT, R3, R0, PT ;  /* 0x000000000300720c */ /* 0x000fda0003f06070 */
[----:B------:R-:W-:-:S04]  /*01f0*/  @P0 IADD3 R3, PT, PT, R3, -R0, RZ ;  /* 0x8000000003030210 */ /* 0x000fc80007ffe0ff */
[----:B------:R-:W-:-:S13]  /*0200*/  ISETP.GE.U32.AND P0, PT, R3, R0, PT ;  /* 0x000000000300720c */ /* 0x000fda0003f06070 */
[-C--:B------:R-:W-:Y:S02]  /*0210*/  @P0 IADD3 R3, PT, PT, R3, -R0.reuse, RZ ;  /* 0x8000000003030210 */ /* 0x080fe40007ffe0ff */
[----:B------:R-:W-:Y:S02]  /*0220*/  @!P1 LOP3.LUT R3, RZ, R0, RZ, 0x33, !PT ;  /* 0x00000000ff039212 */ /* 0x000fe400078e33ff */
[----:B------:R-:W-:Y:S02]  /*0230*/  ISETP.GT.AND P0, PT, R4, R7, PT ;  /* 0x000000070400720c */ /* 0x000fe40003f04270 */
[----:B------:R-:W-:Y:S02]  /*0240*/  ISETP.NE.AND P1, PT, R3, RZ, PT ;  /* 0x000000ff0300720c */ /* 0x000fe40003f25270 */
[----:B------:R-:W-:-:S11]  /*0250*/  MOV R0, R2 ;  /* 0x0000000200007202 */ /* 0x000fd60000000f00 */
[----:B------:R-:W-:Y:S05]  /*0260*/  @!P0 BRA P1, `(.L_x_60) ;  /* 0xfffffffc00a08947 */ /* 0x000fea000083ffff */
[----:B0-----:R-:W-:Y:S05]  /*0270*/  BSYNC.RECONVERGENT B1 ;  /* 0x0000000000017941 */ /* 0x001fea0003800200 */
.L_x_59:
[----:B------:R-:W-:-:S04]  /*0280*/  ISETP.NE.AND P0, PT, R3, RZ, PT ;  /* 0x000000ff0300720c */ /* 0x000fc80003f05270 */
[----:B------:R-:W-:-:S09]  /*0290*/  SEL R7, R7, RZ, P0 ;  /* 0x000000ff07077207 */ /* 0x000fd20000000000 */
.L_x_58:
[----:B0-----:R-:W-:Y:S05]  /*02a0*/  BSYNC.RECONVERGENT B0 ;  /* 0x0000000000007941 */ /* 0x001fea0003800200 */
.L_x_57:
[----:B------:R-:W0:Y:S02]  /*02b0*/  LDC.64 R2, c[0x0][0x380] ;  /* 0x0000e000ff027b82 */ /* 0x000e240000000a00 */
[----:B0-----:R-:W-:-:S05]  /*02c0*/  IMAD.WIDE R2, R5, 0x4, R2 ;  /* 0x0000000405027825 */ /* 0x001fca00078e0202 */
[----:B------:R-:W-:Y:S01]  /*02d0*/  STG.E desc[UR4][R2.64], R7 ;  /* 0x0000000702007986 */ /* 0x000fe2000c101904 */
[----:B------:R-:W-:Y:S05]  /*02e0*/  EXIT ;  /* 0x000000000000794d */ /* 0x000fea0003800000 */
.L_x_61:
        /* <DEDUP_REMOVED lines=9> */
.L_x_87:


//--------------------- .nv.shared.reserved.0     --------------------------
	.section	.nv.shared.reserved.0,"aw",@nobits
	.weak		__nv_reservedSMEM_offset_0_alias
	.size		__nv_reservedSMEM_offset_0_alias, 0, 64
	.other		__nv_reservedSMEM_offset_0_alias,@"STO_CUDA_RESERVED_SHARED STV_DEFAULT"
__nv_reservedSMEM_offset_0_alias:
	.zero		0
	.zero		64


//--------------------- .nv.constant0._Z16vectorDotProductPfS_S_i --------------------------
	.section	.nv.constant0._Z16vectorDotProductPfS_S_i,"a",@progbits
	.sectionflags	@""
	.align	4
.nv.constant0._Z16vectorDotProductPfS_S_i:
	.zero		924


//--------------------- .nv.constant0._Z14matrixCofactorPiiS_ii --------------------------
	.section	.nv.constant0._Z14matrixCofactorPiiS_ii,"a",@progbits
	.sectionflags	@""
	.align	4
.nv.constant0._Z14matrixCofactorPiiS_ii:
	.zero		928


//--------------------- .nv.constant0._Z18vectorCrossProductPfS_S_ --------------------------
	.section	.nv.constant0._Z18vectorCrossProductPfS_S_,"a",@progbits
	.sectionflags	@""
	.align	4
.nv.constant0._Z18vectorCrossProductPfS_S_:
	.zero		920


//--------------------- .nv.constant0._Z11matrixTracePiiS_ --------------------------
	.section	.nv.constant0._Z11matrixTracePiiS_,"a",@progbits
	.sectionflags	@""
	.align	4
.nv.constant0._Z11matrixTracePiiS_:
	.zero		920


//--------------------- .nv.constant0._Z15vectorMagnitudePfS_i --------------------------
	.section	.nv.constant0._Z15vectorMagnitudePfS_i,"a",@progbits
	.sectionflags	@""
	.align	4
.nv.constant0._Z15vectorMagnitudePfS_i:
	.zero		916


//--------------------- .nv.constant0._Z25matrixElementwiseDivisionPiS_S_ii --------------------------
	.section	.nv.constant0._Z25matrixElementwiseDivisionPiS_S_ii,"a",@progbits
	.sectionflags	@""
	.align	4
.nv.constant0._Z25matrixElementwiseDivisionPiS_S_ii:
	.zero		928


//--------------------- .nv.constant0._Z12vectorDividePfS_S_i --------------------------
	.section	.nv.constant0._Z12vectorDividePfS_S_i,"a",@progbits
	.sectionflags	@""
	.align	4
.nv.constant0._Z12vectorDividePfS_S_i:
	.zero		924


//--------------------- .nv.constant0._Z31matrixElementwiseMultiplicationPiS_S_ii --------------------------
	.section	.nv.constant0._Z31matrixElementwiseMultiplicationPiS_S_ii,"a",@progbits
	.sectionflags	@""
	.align	4
.nv.constant0._Z31matrixElementwiseMultiplicationPiS_S_ii:
	.zero		928


//--------------------- .nv.constant0._Z17matrixSubtractionPiS_S_ii --------------------------
	.section	.nv.constant0._Z17matrixSubtractionPiS_S_ii,"a",@progbits
	.sectionflags	@""
	.align	4
.nv.constant0._Z17matrixSubtractionPiS_S_ii:
	.zero		928


//--------------------- .nv.constant0._Z17vectorSubtractionPfS_S_i --------------------------
	.section	.nv.constant0._Z17vectorSubtractionPfS_S_i,"a",@progbits
	.sectionflags	@""
	.align	4
.nv.constant0._Z17vectorSubtractionPfS_S_i:
	.zero		924


//--------------------- .nv.constant0._Z14matrixAdditionPiS_S_ii --------------------------
	.section	.nv.constant0._Z14matrixAdditionPiS_S_ii,"a",@progbits
	.sectionflags	@""
	.align	4
.nv.constant0._Z14matrixAdditionPiS_S_ii:
	.zero		928


//--------------------- .nv.constant0._Z10vectorNormPfS_i --------------------------
	.section	.nv.constant0._Z10vectorNormPfS_i,"a",@progbits
	.sectionflags	@""
	.align	4
.nv.constant0._Z10vectorNormPfS_i:
	.zero		916


//--------------------- .nv.constant0._Z17matrixDeterminantPiiS_ --------------------------
	.section	.nv.constant0._Z17matrixDeterminantPiiS_,"a",@progbits
	.sectionflags	@""
	.align	4
.nv.constant0._Z17matrixDeterminantPiiS_:
	.zero		920


//--------------------- .nv.constant0._Z20scalarMultiplicationPffS_i --------------------------
	.section	.nv.constant0._Z20scalarMultiplicationPffS_i,"a",@progbits
	.sectionflags	@""
	.align	4
.nv.constant0._Z20scalarMultiplicationPffS_i:
	.zero		924


//--------------------- .nv.constant0._Z13matrixInversePiiS_ --------------------------
	.section	.nv.constant0._Z13matrixInversePiiS_,"a",@progbits
	.sectionflags	@""
	.align	4
.nv.constant0._Z13matrixInversePiiS_:
	.zero		920


//--------------------- .nv.constant0._Z20vectorMultiplicationPfS_S_i --------------------------
	.section	.nv.constant0._Z20vectorMultiplicationPfS_S_i,"a",@progbits
	.sectionflags	@""
	.align	4
.nv.constant0._Z20vectorMultiplicationPfS_S_i:
	.zero		924


//--------------------- .nv.constant0._Z20matrixMultiplicationPiS_S_iii --------------------------
	.section	.nv.constant0._Z20matrixMultiplicationPiS_S_iii,"a",@progbits
	.sectionflags	@""
	.align	4
.nv.constant0._Z20matrixMultiplicationPiS_S_iii:
	.zero		932


//--------------------- .nv.constant0._Z14vectorAdditionPfS_S_i --------------------------
	.section	.nv.constant0._Z14vectorAdditionPfS_S_i,"a",@progbits
	.sectionflags	@""
	.align	4
.nv.constant0._Z14vectorAdditionPfS_S_i:
	.zero		924


//--------------------- .nv.constant0._Z15matrixTransposePiiiS_ --------------------------
	.section	.nv.constant0._Z15matrixTransposePiiiS_,"a",@progbits
	.sectionflags	@""
	.align	4
.nv.constant0._Z15matrixTransposePiiiS_:
	.zero		920


//--------------------- .nv.constant0._Z10dotProductPfS_S_i --------------------------
	.section	.nv.constant0._Z10dotProductPfS_S_i,"a",@progbits
	.sectionflags	@""
	.align	4
.nv.constant0._Z10dotProductPfS_S_i:
	.zero		924


//--------------------- .nv.constant0._Z17euclideanDistancePiS_Pfi --------------------------
	.section	.nv.constant0._Z17euclideanDistancePiS_Pfi,"a",@progbits
	.sectionflags	@""
	.align	4
.nv.constant0._Z17euclideanDistancePiS_Pfi:
	.zero		924


//--------------------- .nv.constant0._Z15findLargePrimesPii --------------------------
	.section	.nv.constant0._Z15findLargePrimesPii,"a",@progbits
	.sectionflags	@""
	.align	4
.nv.constant0._Z15findLargePrimesPii:
	.zero		908


//--------------------- SYMBOLS --------------------------

	.type		.nv.reservedSmem.offset0,@object
	.size		.nv.reservedSmem.offset0,0x4
